	.target	sm_86

	.elftype	@"ET_EXEC"


//--------------------- .note.nv.tkinfo           --------------------------
	.section	.note.nv.tkinfo,"",@"SHT_NOTE"
	.sectionflags	@"SHF_NOTE_NV_TKINFO"
	.tkinfo
        /*0018*/ 	.word	0x00000002
        /*0030*/ 	.string	""
        /*0030*/ 	.string	"ptxas"
        /*0030*/ 	.string	"Cuda compilation tools, release 13.1, V13.1.80"
        /*0030*/ 	.string	"Build cuda_13.1.r13.1/compiler.36836380_0"
        /*0030*/ 	.string	"-v  -arch sm_86 "



//--------------------- .note.nv.cuinfo           --------------------------
	.section	.note.nv.cuinfo,"",@"SHT_NOTE"
	.sectionflags	@"SHF_NOTE_NV_CUINFO"
        /*0018*/ 	.short	0x0002
        /*001a*/ 	.short	0x0050
        /*001c*/ 	.short	0x0083
	.zero		2


//--------------------- .nv.info                  --------------------------
	.section	.nv.info,"",@"SHT_CUDA_INFO"
	.align	4


	//----- nvinfo : EIATTR_REGCOUNT
	.align		4
        /*0000*/ 	.byte	0x04, 0x2f
        /*0002*/ 	.short	(.L_1 - .L_0)
	.align		4
.L_0:
        /*0004*/ 	.word	index@(flash_attention_v2_kernel)
        /*0008*/ 	.word	0x00000050


	//----- nvinfo : EIATTR_FRAME_SIZE
	.align		4
.L_1:
        /*000c*/ 	.byte	0x04, 0x11
        /*000e*/ 	.short	(.L_3 - .L_2)
	.align		4
.L_2:
        /*0010*/ 	.word	index@($__internal_0_$__cuda_sm3x_div_rn_noftz_f32_slowpath)
        /*0014*/ 	.word	0x00000000


	//----- nvinfo : EIATTR_FRAME_SIZE
	.align		4
.L_3:
        /*0018*/ 	.byte	0x04, 0x11
        /*001a*/ 	.short	(.L_5 - .L_4)
	.align		4
.L_4:
        /*001c*/ 	.word	index@(flash_attention_v2_kernel)
        /*0020*/ 	.word	0x00000000


	//----- nvinfo : EIATTR_MIN_STACK_SIZE
	.align		4
.L_5:
        /*0024*/ 	.byte	0x04, 0x12
        /*0026*/ 	.short	(.L_7 - .L_6)
	.align		4
.L_6:
        /*0028*/ 	.word	index@(flash_attention_v2_kernel)
        /*002c*/ 	.word	0x00000000
.L_7:


//--------------------- .nv.info.flash_attention_v2_kernel --------------------------
	.section	.nv.info.flash_attention_v2_kernel,"",@"SHT_CUDA_INFO"
	.sectionflags	@""
	.align	4


	//----- nvinfo : EIATTR_CUDA_API_VERSION
	.align		4
        /*0000*/ 	.byte	0x04, 0x37
        /*0002*/ 	.short	(.L_9 - .L_8)
.L_8:
        /*0004*/ 	.word	0x00000083


	//----- nvinfo : EIATTR_SW2861232_WAR
	.align		4
.L_9:
        /*0008*/ 	.byte	0x01, 0x35
	.zero		2


	//----- nvinfo : EIATTR_PARAM_CBANK
	.align		4
        /*000c*/ 	.byte	0x04, 0x0a
        /*000e*/ 	.short	(.L_11 - .L_10)
	.align		4
.L_10:
        /*0010*/ 	.word	index@(.nv.constant0.flash_attention_v2_kernel)
        /*0014*/ 	.short	0x0160
        /*0016*/ 	.short	0x0044


	//----- nvinfo : EIATTR_CBANK_PARAM_SIZE
	.align		4
.L_11:
        /*0018*/ 	.byte	0x03, 0x19
        /*001a*/ 	.short	0x0044


	//----- nvinfo : EIATTR_KPARAM_INFO
	.align		4
        /*001c*/ 	.byte	0x04, 0x17
        /*001e*/ 	.short	(.L_13 - .L_12)
.L_12:
        /*0020*/ 	.word	0x00000000
        /*0024*/ 	.short	0x0008
        /*0026*/ 	.short	0x0040
        /*0028*/ 	.byte	0x00, 0xf0, 0x11, 0x00


	//----- nvinfo : EIATTR_KPARAM_INFO
	.align		4
.L_13:
        /*002c*/ 	.byte	0x04, 0x17
        /*002e*/ 	.short	(.L_15 - .L_14)
.L_14:
        /*0030*/ 	.word	0x00000000
        /*0034*/ 	.short	0x0007
        /*0036*/ 	.short	0x0038
        /*0038*/ 	.byte	0x00, 0xf0, 0x21, 0x00


	//----- nvinfo : EIATTR_KPARAM_INFO
	.align		4
.L_15:
        /*003c*/ 	.byte	0x04, 0x17
        /*003e*/ 	.short	(.L_17 - .L_16)
.L_16:
        /*0040*/ 	.word	0x00000000
        /*0044*/ 	.short	0x0006
        /*0046*/ 	.short	0x0030
        /*0048*/ 	.byte	0x00, 0xf0, 0x21, 0x00


	//----- nvinfo : EIATTR_KPARAM_INFO
	.align		4
.L_17:
        /*004c*/ 	.byte	0x04, 0x17
        /*004e*/ 	.short	(.L_19 - .L_18)
.L_18:
        /*0050*/ 	.word	0x00000000
        /*0054*/ 	.short	0x0005
        /*0056*/ 	.short	0x0028
        /*0058*/ 	.byte	0x00, 0xf0, 0x21, 0x00


	//----- nvinfo : EIATTR_KPARAM_INFO
	.align		4
.L_19:
        /*005c*/ 	.byte	0x04, 0x17
        /*005e*/ 	.short	(.L_21 - .L_20)
.L_20:
        /*0060*/ 	.word	0x00000000
        /*0064*/ 	.short	0x0004
        /*0066*/ 	.short	0x0020
        /*0068*/ 	.byte	0x00, 0xf0, 0x21, 0x00


	//----- nvinfo : EIATTR_KPARAM_INFO
	.align		4
.L_21:
        /*006c*/ 	.byte	0x04, 0x17
        /*006e*/ 	.short	(.L_23 - .L_22)
.L_22:
        /*0070*/ 	.word	0x00000000
        /*0074*/ 	.short	0x0003
        /*0076*/ 	.short	0x0018
        /*0078*/ 	.byte	0x00, 0xf0, 0x21, 0x00


	//----- nvinfo : EIATTR_KPARAM_INFO
	.align		4
.L_23:
        /*007c*/ 	.byte	0x04, 0x17
        /*007e*/ 	.short	(.L_25 - .L_24)
.L_24:
        /*0080*/ 	.word	0x00000000
        /*0084*/ 	.short	0x0002
        /*0086*/ 	.short	0x0010
        /*0088*/ 	.byte	0x00, 0xf0, 0x21, 0x00


	//----- nvinfo : EIATTR_KPARAM_INFO
	.align		4
.L_25:
        /*008c*/ 	.byte	0x04, 0x17
        /*008e*/ 	.short	(.L_27 - .L_26)
.L_26:
        /*0090*/ 	.word	0x00000000
        /*0094*/ 	.short	0x0001
        /*0096*/ 	.short	0x0008
        /*0098*/ 	.byte	0x00, 0xf0, 0x21, 0x00


	//----- nvinfo : EIATTR_KPARAM_INFO
	.align		4
.L_27:
        /*009c*/ 	.byte	0x04, 0x17
        /*009e*/ 	.short	(.L_29 - .L_28)
.L_28:
        /*00a0*/ 	.word	0x00000000
        /*00a4*/ 	.short	0x0000
        /*00a6*/ 	.short	0x0000
        /*00a8*/ 	.byte	0x00, 0xf0, 0x21, 0x00


	//----- nvinfo : EIATTR_WMMA_USED
	.align		4
.L_29:
        /*00ac*/ 	.byte	0x01, 0x2b
	.zero		2


	//----- nvinfo : EIATTR_MAXREG_COUNT
	.align		4
        /*00b0*/ 	.byte	0x03, 0x1b
        /*00b2*/ 	.short	0x00ff


	//----- nvinfo : EIATTR_MERCURY_ISA_VERSION
	.align		4
        /*00b4*/ 	.byte	0x03, 0x5f
        /*00b6*/ 	.short	0x0000


	//----- nvinfo : EIATTR_COOP_GROUP_MASK_REGIDS
	.align		4
        /*00b8*/ 	.byte	0x04, 0x29
        /*00ba*/ 	.short	(.L_31 - .L_30)


	//   ....[0]....
.L_30:
        /*00bc*/ 	.word	0xffffffff


	//   ....[1]....
        /*00c0*/ 	.word	0xffffffff


	//   ....[2]....
        /*00c4*/ 	.word	0xffffffff


	//   ....[3]....
        /*00c8*/ 	.word	0xffffffff


	//   ....[4]....
        /*00cc*/ 	.word	0xffffffff


	//----- nvinfo : EIATTR_COOP_GROUP_INSTR_OFFSETS
	.align		4
.L_31:
        /*00d0*/ 	.byte	0x04, 0x28
        /*00d2*/ 	.short	(.L_33 - .L_32)


	//   ....[0]....
.L_32:
        /*00d4*/ 	.word	0x00000b80


	//   ....[1]....
        /*00d8*/ 	.word	0x00001e60


	//   ....[2]....
        /*00dc*/ 	.word	0x00001ff0


	//   ....[3]....
        /*00e0*/ 	.word	0x00002c80


	//   ....[4]....
        /*00e4*/ 	.word	0x00003360


	//----- nvinfo : EIATTR_EXIT_INSTR_OFFSETS
	.align		4
.L_33:
        /*00e8*/ 	.byte	0x04, 0x1c
        /*00ea*/ 	.short	(.L_35 - .L_34)


	//   ....[0]....
.L_34:
        /*00ec*/ 	.word	0x00000030


	//   ....[1]....
        /*00f0*/ 	.word	0x000001e0


	//   ....[2]....
        /*00f4*/ 	.word	0x00003370


	//   ....[3]....
        /*00f8*/ 	.word	0x00003e60


	//----- nvinfo : EIATTR_CTAIDZ_USED
	.align		4
.L_35:
        /*00fc*/ 	.byte	0x01, 0x04
	.zero		2


	//----- nvinfo : EIATTR_CRS_STACK_SIZE
	.align		4
        /*0100*/ 	.byte	0x04, 0x1e
        /*0102*/ 	.short	(.L_37 - .L_36)
.L_36:
        /*0104*/ 	.word	0x00000000
.L_37:


//--------------------- .nv.callgraph             --------------------------
	.section	.nv.callgraph,"",@"SHT_CUDA_CALLGRAPH"
	.align	4
	.sectionentsize	8
	.align		4
        /*0000*/ 	.word	0x00000000
	.align		4
        /*0004*/ 	.word	0xffffffff
	.align		4
        /*0008*/ 	.word	0x00000000
	.align		4
        /*000c*/ 	.word	0xfffffffe
	.align		4
        /*0010*/ 	.word	0x00000000
	.align		4
        /*0014*/ 	.word	0xfffffffd
	.align		4
        /*0018*/ 	.word	0x00000000
	.align		4
        /*001c*/ 	.word	0xfffffffc


//--------------------- .nv.rel.action            --------------------------
	.section	.nv.rel.action,"",@"SHT_CUDA_RELOCINFO"
	.align	8
	.sectionentsize	8
        /*0000*/ 	.byte	0x73, 0x00, 0x00, 0x00, 0x00, 0x00, 0x00, 0x00, 0x00, 0x00, 0x00, 0x11, 0x25, 0x00, 0x05, 0x36


//--------------------- .nv.constant2.flash_attention_v2_kernel --------------------------
	.section	.nv.constant2.flash_attention_v2_kernel,"a",@progbits
	.sectionflags	@""
	.align	4
.nv.constant2.flash_attention_v2_kernel:
        /*0000*/ 	.byte	0x00, 0x50, 0x00, 0x00, 0x00, 0x00, 0x00, 0x00


//--------------------- .nv.constant0.flash_attention_v2_kernel --------------------------
	.section	.nv.constant0.flash_attention_v2_kernel,"a",@progbits
	.sectionflags	@""
	.align	4
.nv.constant0.flash_attention_v2_kernel:
	.zero		420


//--------------------- .text.flash_attention_v2_kernel --------------------------
	.section	.text.flash_attention_v2_kernel,"ax",@progbits
	.sectioninfo	@"SHI_REGISTERS=80"
	.align	128
        .global         flash_attention_v2_kernel
        .type           flash_attention_v2_kernel,@function
        .size           flash_attention_v2_kernel,(.L_x_36 - flash_attention_v2_kernel)
        .other          flash_attention_v2_kernel,@"STO_CUDA_ENTRY STV_DEFAULT"
flash_attention_v2_kernel:
.text.flash_attention_v2_kernel:
[----:B------:R-:W-:Y:S02]  /*0000*/  MOV R1, c[0x0][0x28] ;  /* 0x00000a0000017a02 */ /* 0x000fe40000000f00 */
[----:B------:R-:W0:Y:S02]  /*0010*/  S2R R69, SR_TID.X ;  /* 0x0000000000457919 */ /* 0x000e240000002100 */
[----:B0-----:R-:W-:-:S13]  /*0020*/  ISETP.GT.AND P0, PT, R69, 0x7f, PT ;  /* 0x0000007f4500780c */ /* 0x001fda0003f04270 */
[----:B------:R-:W-:Y:S05]  /*0030*/  @P0 EXIT ;  /* 0x000000000000094d */ /* 0x000fea0003800000 */
[----:B------:R-:W0:Y:S01]  /*0040*/  S2UR UR6, SR_CTAID.Z ;  /* 0x00000000000679c3 */ /* 0x000e220000002700 */
[----:B------:R-:W1:Y:S01]  /*0050*/  S2R R3, SR_CTAID.X ;  /* 0x0000000000037919 */ /* 0x000e620000002500 */
[----:B------:R-:W-:Y:S01]  /*0060*/  SHF.R.S32.HI R0, RZ, 0x1f, R69 ;  /* 0x0000001fff007819 */ /* 0x000fe20000011445 */
[----:B------:R-:W-:-:S03]  /*0070*/  ULDC.64 UR8, c[0x0][0x188] ;  /* 0x0000620000087ab9 */ /* 0x000fc60000000a00 */
[----:B------:R-:W-:Y:S02]  /*0080*/  LEA.HI R0, R0, R69, RZ, 0x5 ;  /* 0x0000004500007211 */ /* 0x000fe400078f28ff */
[----:B------:R-:W2:Y:S02]  /*0090*/  S2UR UR4, SR_CTAID.Y ;  /* 0x00000000000479c3 */ /* 0x000ea40000002600 */
[----:B------:R-:W-:Y:S01]  /*00a0*/  SHF.R.S32.HI R6, RZ, 0x5, R0 ;  /* 0x00000005ff067819 */ /* 0x000fe20000011400 */
[----:B0-----:R-:W-:-:S03]  /*00b0*/  USHF.R.S32.HI UR7, URZ, 0x1f, UR6 ;  /* 0x0000001f3f077899 */ /* 0x001fc60008011406 */
[----:B-1----:R-:W-:Y:S01]  /*00c0*/  LEA R3, R3, R6, 0x2 ;  /* 0x0000000603037211 */ /* 0x002fe200078e10ff */
[----:B------:R-:W-:-:S03]  /*00d0*/  UIMAD UR7, UR7, UR8, URZ ;  /* 0x00000008070772a4 */ /* 0x000fc6000f8e023f */
[----:B------:R-:W-:Y:S01]  /*00e0*/  SHF.L.U32 R3, R3, 0x4, RZ ;  /* 0x0000000403037819 */ /* 0x000fe200000006ff */
[----:B--2---:R-:W-:-:S03]  /*00f0*/  USHF.R.S32.HI UR5, URZ, 0x1f, UR4 ;  /* 0x0000001f3f057899 */ /* 0x004fc60008011404 */
[----:B------:R-:W-:Y:S01]  /*0100*/  ISETP.GE.U32.AND P0, PT, R3, c[0x0][0x190], PT ;  /* 0x0000640003007a0c */ /* 0x000fe20003f06070 */
[----:B------:R-:W-:Y:S01]  /*0110*/  UIMAD UR7, UR6, UR9, UR7 ;  /* 0x00000009060772a4 */ /* 0x000fe2000f8e0207 */
[----:B------:R-:W-:Y:S01]  /*0120*/  SHF.R.S32.HI R2, RZ, 0x1f, R3 ;  /* 0x0000001fff027819 */ /* 0x000fe20000011403 */
[----:B------:R-:W-:-:S03]  /*0130*/  UIMAD.WIDE.U32 UR4, UR6, UR8, UR4 ;  /* 0x00000008060472a5 */ /* 0x000fc6000f8e0004 */
[----:B------:R-:W-:Y:S01]  /*0140*/  ULDC.64 UR8, c[0x0][0x190] ;  /* 0x0000640000087ab9 */ /* 0x000fe20000000a00 */
[----:B------:R-:W-:Y:S01]  /*0150*/  ISETP.GE.AND.EX P0, PT, R2, c[0x0][0x194], PT, P0 ;  /* 0x0000650002007a0c */ /* 0x000fe20003f06300 */
[----:B------:R-:W-:Y:S02]  /*0160*/  UIADD3 UR5, UR5, UR7, URZ ;  /* 0x0000000705057290 */ /* 0x000fe4000fffe03f */
[----:B------:R-:W-:Y:S02]  /*0170*/  UIMAD.WIDE.U32 UR6, UR4, UR8, URZ ;  /* 0x00000008040672a5 */ /* 0x000fe4000f8e003f */
[----:B------:R-:W-:-:S04]  /*0180*/  UIMAD UR5, UR5, UR8, URZ ;  /* 0x00000008050572a4 */ /* 0x000fc8000f8e023f */
[----:B------:R-:W-:-:S03]  /*0190*/  UIMAD UR4, UR4, UR9, UR5 ;  /* 0x00000009040472a4 */ /* 0x000fc6000f8e0205 */
[----:B------:R-:W-:Y:S02]  /*01a0*/  ULDC.64 UR8, c[0x0][0x198] ;  /* 0x0000660000087ab9 */ /* 0x000fe40000000a00 */
[----:B------:R-:W-:-:S04]  /*01b0*/  UIADD3 UR4, UR7, UR4, URZ ;  /* 0x0000000407047290 */ /* 0x000fc8000fffe03f */
[----:B------:R-:W-:-:S04]  /*01c0*/  UIMAD UR4, UR4, UR8, URZ ;  /* 0x00000008040472a4 */ /* 0x000fc8000f8e023f */
[----:B------:R-:W-:Y:S01]  /*01d0*/  UIMAD UR4, UR6, UR9, UR4 ;  /* 0x00000009060472a4 */ /* 0x000fe2000f8e0204 */
[----:B------:R-:W-:Y:S11]  /*01e0*/  @P0 EXIT ;  /* 0x000000000000094d */ /* 0x000ff60003800000 */
[----:B------:R-:W0:Y:S01]  /*01f0*/  S2R R72, SR_LANEID ;  /* 0x0000000000487919 */ /* 0x000e220000000000 */
[----:B------:R-:W-:Y:S01]  /*0200*/  ULDC UR7, c[0x0][0x198] ;  /* 0x0000660000077ab9 */ /* 0x000fe20000000800 */
[----:B------:R-:W-:Y:S01]  /*0210*/  IMAD R2, R2, c[0x0][0x198], RZ ;  /* 0x0000660002027a24 */ /* 0x000fe200078e02ff */
[----:B------:R-:W-:Y:S01]  /*0220*/  UIMAD.WIDE.U32 UR6, UR6, UR7, URZ ;  /* 0x00000007060672a5 */ /* 0x000fe2000f8e003f */
[----:B------:R-:W-:Y:S01]  /*0230*/  MOV R9, c[0x0][0x198] ;  /* 0x0000660000097a02 */ /* 0x000fe20000000f00 */
[----:B------:R-:W-:Y:S01]  /*0240*/  ULDC.64 UR8, c[0x0][0x118] ;  /* 0x0000460000087ab9 */ /* 0x000fe20000000a00 */
[----:B------:R-:W-:Y:S01]  /*0250*/  IMAD R7, R3, c[0x0][0x19c], R2 ;  /* 0x0000670003077a24 */ /* 0x000fe200078e0202 */
[----:B------:R-:W-:Y:S01]  /*0260*/  UIADD3 UR4, UR7, UR4, URZ ;  /* 0x0000000407047290 */ /* 0x000fe2000fffe03f */
[----:B------:R-:W-:Y:S02]  /*0270*/  SHF.R.U32.HI R2, RZ, 0x1, R9 ;  /* 0x00000001ff027819 */ /* 0x000fe40000011609 */
[----:B------:R-:W-:-:S02]  /*0280*/  MOV R5, UR7 ;  /* 0x0000000700057c02 */ /* 0x000fc40008000f00 */
[----:B------:R-:W-:Y:S02]  /*0290*/  MOV R4, UR6 ;  /* 0x0000000600047c02 */ /* 0x000fe40008000f00 */
[----:B------:R-:W-:Y:S02]  /*02a0*/  MOV R5, UR4 ;  /* 0x0000000400057c02 */ /* 0x000fe40008000f00 */
[----:B------:R-:W-:-:S03]  /*02b0*/  MOV R73, RZ ;  /* 0x000000ff00497202 */ /* 0x000fc60000000f00 */
[----:B------:R-:W-:Y:S01]  /*02c0*/  IMAD.WIDE.U32 R4, R3, c[0x0][0x198], R4 ;  /* 0x0000660003047a25 */ /* 0x000fe200078e0004 */
[----:B0-----:R-:W-:Y:S02]  /*02d0*/  SHF.R.U32.HI R65, RZ, 0x2, R72 ;  /* 0x00000002ff417819 */ /* 0x001fe40000011648 */
[----:B------:R-:W-:Y:S02]  /*02e0*/  LOP3.LUT R72, R72, 0x3, RZ, 0xc0, !PT ;  /* 0x0000000348487812 */ /* 0x000fe400078ec0ff */
[----:B------:R-:W-:Y:S02]  /*02f0*/  IADD3 R7, R5, R7, RZ ;  /* 0x0000000705077210 */ /* 0x000fe40007ffe0ff */
[----:B------:R-:W-:Y:S01]  /*0300*/  LEA R5, P0, R4, c[0x0][0x160], 0x1 ;  /* 0x0000580004057a11 */ /* 0x000fe200078008ff */
[----:B------:R-:W-:-:S03]  /*0310*/  IMAD.WIDE.U32 R2, R65, R2, R72 ;  /* 0x0000000241027225 */ /* 0x000fc600078e0048 */
[----:B------:R-:W-:Y:S02]  /*0320*/  LEA.HI.X R7, R4, c[0x0][0x164], R7, 0x1, P0 ;  /* 0x0000590004077a11 */ /* 0x000fe400000f0c07 */
[----:B------:R-:W-:-:S04]  /*0330*/  LEA R4, P0, R2, R5, 0x2 ;  /* 0x0000000502047211 */ /* 0x000fc800078010ff */
[----:B------:R-:W-:Y:S02]  /*0340*/  LEA.HI.X R5, R2, R7, R3, 0x2, P0 ;  /* 0x0000000702057211 */ /* 0x000fe400000f1403 */
[----:B------:R-:W-:Y:S02]  /*0350*/  ISETP.LT.U32.AND P0, PT, RZ, c[0x0][0x190], PT ;  /* 0x00006400ff007a0c */ /* 0x000fe40003f01070 */
[----:B------:R-:W-:Y:S01]  /*0360*/  MOV R7, c[0x0][0x194] ;  /* 0x0000650000077a02 */ /* 0x000fe20000000f00 */
[----:B------:R-:W-:Y:S01]  /*0370*/  IMAD.WIDE.U32 R2, R9, 0x10, R4 ;  /* 0x0000001009027825 */ /* 0x000fe200078e0004 */
[----:B------:R-:W-:Y:S01]  /*0380*/  LOP3.LUT R0, R0, 0xffffffe0, RZ, 0xc0, !PT ;  /* 0xffffffe000007812 */ /* 0x000fe200078ec0ff */
[----:B------:R0:W5:Y:S01]  /*0390*/  LDG.E R12, [R4.64] ;  /* 0x00000008040c7981 */ /* 0x000162000c1e1900 */
[----:B------:R-:W-:-:S03]  /*03a0*/  ISETP.GT.AND.EX P0, PT, R7, RZ, PT, P0 ;  /* 0x000000ff0700720c */ /* 0x000fc60003f04300 */
[----:B------:R0:W5:Y:S01]  /*03b0*/  LDG.E R14, [R4.64+0x10] ;  /* 0x00001008040e7981 */ /* 0x000162000c1e1900 */
[----:B------:R-:W-:-:S03]  /*03c0*/  IADD3 R68, -R0, R69, RZ ;  /* 0x0000004500447210 */ /* 0x000fc60007ffe1ff */
[----:B------:R0:W5:Y:S04]  /*03d0*/  LDG.E R16, [R4.64+0x20] ;  /* 0x0000200804107981 */ /* 0x000168000c1e1900 */
[----:B------:R0:W5:Y:S04]  /*03e0*/  LDG.E R18, [R4.64+0x30] ;  /* 0x0000300804127981 */ /* 0x000168000c1e1900 */
[----:B------:R0:W5:Y:S04]  /*03f0*/  LDG.E R20, [R4.64+0x40] ;  /* 0x0000400804147981 */ /* 0x000168000c1e1900 */
[----:B------:R0:W5:Y:S04]  /*0400*/  LDG.E R22, [R4.64+0x50] ;  /* 0x0000500804167981 */ /* 0x000168000c1e1900 */
[----:B------:R0:W5:Y:S04]  /*0410*/  LDG.E R24, [R4.64+0x60] ;  /* 0x0000600804187981 */ /* 0x000168000c1e1900 */
[----:B------:R0:W5:Y:S04]  /*0420*/  LDG.E R26, [R4.64+0x70] ;  /* 0x00007008041a7981 */ /* 0x000168000c1e1900 */
[----:B------:R0:W5:Y:S04]  /*0430*/  LDG.E R13, [R2.64] ;  /* 0x00000008020d7981 */ /* 0x000168000c1e1900 */
[----:B------:R0:W5:Y:S04]  /*0440*/  LDG.E R15, [R2.64+0x10] ;  /* 0x00001008020f7981 */ /* 0x000168000c1e1900 */
[----:B------:R0:W5:Y:S04]  /*0450*/  LDG.E R17, [R2.64+0x20] ;  /* 0x0000200802117981 */ /* 0x000168000c1e1900 */
[----:B------:R0:W5:Y:S04]  /*0460*/  LDG.E R19, [R2.64+0x30] ;  /* 0x0000300802137981 */ /* 0x000168000c1e1900 */
[----:B------:R0:W5:Y:S04]  /*0470*/  LDG.E R21, [R2.64+0x40] ;  /* 0x0000400802157981 */ /* 0x000168000c1e1900 */
[----:B------:R0:W5:Y:S04]  /*0480*/  LDG.E R23, [R2.64+0x50] ;  /* 0x0000500802177981 */ /* 0x000168000c1e1900 */
[----:B------:R0:W5:Y:S04]  /*0490*/  LDG.E R25, [R2.64+0x60] ;  /* 0x0000600802197981 */ /* 0x000168000c1e1900 */
[----:B------:R0:W5:Y:S01]  /*04a0*/  LDG.E R27, [R2.64+0x70] ;  /* 0x00007008021b7981 */ /* 0x000162000c1e1900 */
[----:B------:R-:W-:Y:S05]  /*04b0*/  @P0 BRA `(.L_x_0) ;  /* 0x0000012000000947 */ /* 0x000fea0003800000 */
[----:B------:R-:W-:Y:S01]  /*04c0*/  MOV R0, RZ ;  /* 0x000000ff00007202 */ /* 0x000fe20000000f00 */
[----:B------:R-:W-:Y:S01]  /*04d0*/  CS2R R46, SRZ ;  /* 0x00000000002e7805 */ /* 0x000fe2000001ff00 */
        /* <DEDUP_REMOVED lines=15> */
[----:B------:R-:W-:Y:S05]  /*05d0*/  BRA `(.L_x_1) ;  /* 0x00002bf000007947 */ /* 0x000fea0003800000 */
.L_x_0:
[----:B------:R-:W-:Y:S01]  /*05e0*/  SHF.L.U32 R64, R6, 0x8, RZ ;  /* 0x0000000806407819 */ /* 0x000fe200000006ff */
[----:B------:R-:W-:Y:S01]  /*05f0*/  CS2R R46, SRZ ;  /* 0x00000000002e7805 */ /* 0x000fe2000001ff00 */
[----:B0-----:R-:W-:Y:S01]  /*0600*/  MOV R5, 0x2 ;  /* 0x0000000200057802 */ /* 0x001fe20000000f00 */
[----:B------:R-:W-:Y:S01]  /*0610*/  CS2R R44, SRZ ;  /* 0x00000000002c7805 */ /* 0x000fe2000001ff00 */
[----:B------:R-:W-:Y:S01]  /*0620*/  MOV R2, 0xc7435000 ;  /* 0xc743500000027802 */ /* 0x000fe20000000f00 */
[----:B------:R-:W-:Y:S01]  /*0630*/  CS2R R42, SRZ ;  /* 0x00000000002a7805 */ /* 0x000fe2000001ff00 */
[----:B------:R-:W-:Y:S01]  /*0640*/  MOV R3, RZ ;  /* 0x000000ff00037202 */ /* 0x000fe20000000f00 */
[----:B------:R-:W-:Y:S01]  /*0650*/  IMAD R64, R64, R5, c[0x2][0x0] ;  /* 0x0080000040407624 */ /* 0x000fe200078e0205 */
        /* <DEDUP_REMOVED lines=13> */
[----:B------:R-:W-:-:S02]  /*0730*/  CS2R R38, SRZ ;  /* 0x0000000000267805 */ /* 0x000fc4000001ff00 */
.L_x_6:
[----:B------:R-:W0:Y:S01]  /*0740*/  S2R R65, SR_LANEID ;  /* 0x0000000000417919 */ /* 0x000e220000000000 */
[----:B------:R-:W-:Y:S01]  /*0750*/  MOV R7, UR7 ;  /* 0x0000000700077c02 */ /* 0x000fe20008000f00 */
[----:B------:R-:W-:Y:S01]  /*0760*/  ULDC.64 UR8, c[0x0][0x118] ;  /* 0x0000460000087ab9 */ /* 0x000fe20000000a00 */
[----:B------:R-:W-:-:S02]  /*0770*/  MOV R6, UR6 ;  /* 0x0000000600067c02 */ /* 0x000fc40008000f00 */
[----:B------:R-:W-:Y:S02]  /*0780*/  SHF.R.S32.HI R7, RZ, 0x1f, R3 ;  /* 0x0000001fff077819 */ /* 0x000fe40000011403 */
[----:B------:R-:W-:Y:S02]  /*0790*/  MOV R5, UR4 ;  /* 0x0000000400057c02 */ /* 0x000fe40008000f00 */
[----:B------:R-:W-:Y:S01]  /*07a0*/  MOV R4, R6 ;  /* 0x0000000600047202 */ /* 0x000fe20000000f00 */
[----:B------:R-:W-:Y:S01]  /*07b0*/  IMAD R6, R7, c[0x0][0x198], RZ ;  /* 0x0000660007067a24 */ /* 0x000fe200078e02ff */
[----:B------:R-:W-:Y:S02]  /*07c0*/  MOV R75, c[0x0][0x198] ;  /* 0x00006600004b7a02 */ /* 0x000fe40000000f00 */
[----:B------:R-:W-:Y:S01]  /*07d0*/  MOV R73, RZ ;  /* 0x000000ff00497202 */ /* 0x000fe20000000f00 */
[----:B------:R-:W-:Y:S01]  /*07e0*/  IMAD.WIDE.U32 R4, R3, c[0x0][0x198], R4 ;  /* 0x0000660003047a25 */ /* 0x000fe200078e0004 */
[----:B------:R-:W-:-:S03]  /*07f0*/  SHF.R.U32.HI R70, RZ, 0x1, R75 ;  /* 0x00000001ff467819 */ /* 0x000fc6000001164b */
[----:B------:R-:W-:Y:S01]  /*0800*/  IMAD R7, R3, c[0x0][0x19c], R6 ;  /* 0x0000670003077a24 */ /* 0x000fe200078e0206 */
[----:B------:R-:W-:-:S04]  /*0810*/  LEA R77, P0, R4, c[0x0][0x168], 0x1 ;  /* 0x00005a00044d7a11 */ /* 0x000fc800078008ff */
[----:B------:R-:W-:Y:S02]  /*0820*/  IADD3 R5, R5, R7, RZ ;  /* 0x0000000705057210 */ /* 0x000fe40007ffe0ff */
[----:B0-----:R-:W-:Y:S02]  /*0830*/  LOP3.LUT R72, R65, 0x3, RZ, 0xc0, !PT ;  /* 0x0000000341487812 */ /* 0x001fe400078ec0ff */
[----:B------:R-:W-:Y:S02]  /*0840*/  SHF.R.U32.HI R65, RZ, 0x2, R65 ;  /* 0x00000002ff417819 */ /* 0x000fe40000011641 */
[----:B------:R-:W-:-:S03]  /*0850*/  LEA.HI.X R5, R4, c[0x0][0x16c], R5, 0x1, P0 ;  /* 0x00005b0004057a11 */ /* 0x000fc600000f0c05 */
[----:B------:R-:W-:-:S05]  /*0860*/  IMAD.WIDE.U32 R70, R65, R70, R72 ;  /* 0x0000004641467225 */ /* 0x000fca00078e0048 */
[----:B------:R-:W-:-:S04]  /*0870*/  LEA R76, P0, R70, R77, 0x2 ;  /* 0x0000004d464c7211 */ /* 0x000fc800078010ff */
[----:B------:R-:W-:-:S05]  /*0880*/  LEA.HI.X R77, R70, R5, R71, 0x2, P0 ;  /* 0x00000005464d7211 */ /* 0x000fca00000f1447 */
[----:B------:R-:W2:Y:S04]  /*0890*/  LDG.E R4, [R76.64] ;  /* 0x000000084c047981 */ /* 0x000ea8000c1e1900 */
[----:B------:R-:W2:Y:S04]  /*08a0*/  LDG.E R5, [R76.64+0x10] ;  /* 0x000010084c057981 */ /* 0x000ea8000c1e1900 */
[----:B------:R-:W3:Y:S04]  /*08b0*/  LDG.E R54, [R76.64+0x20] ;  /* 0x000020084c367981 */ /* 0x000ee8000c1e1900 */
[----:B------:R-:W3:Y:S01]  /*08c0*/  LDG.E R55, [R76.64+0x30] ;  /* 0x000030084c377981 */ /* 0x000ee2000c1e1900 */
[----:B------:R-:W-:-:S03]  /*08d0*/  IMAD.WIDE.U32 R74, R75, 0x10, R76 ;  /* 0x000000104b4a7825 */ /* 0x000fc600078e004c */
[----:B------:R-:W4:Y:S04]  /*08e0*/  LDG.E R52, [R76.64+0x40] ;  /* 0x000040084c347981 */ /* 0x000f28000c1e1900 */
[----:B------:R-:W4:Y:S04]  /*08f0*/  LDG.E R53, [R76.64+0x50] ;  /* 0x000050084c357981 */ /* 0x000f28000c1e1900 */
[----:B------:R-:W3:Y:S04]  /*0900*/  LDG.E R60, [R74.64] ;  /* 0x000000084a3c7981 */ /* 0x000ee8000c1e1900 */
[----:B------:R-:W3:Y:S04]  /*0910*/  LDG.E R61, [R74.64+0x10] ;  /* 0x000010084a3d7981 */ /* 0x000ee8000c1e1900 */
[----:B------:R-:W4:Y:S04]  /*0920*/  LDG.E R62, [R74.64+0x20] ;  /* 0x000020084a3e7981 */ /* 0x000f28000c1e1900 */
[----:B------:R-:W4:Y:S04]  /*0930*/  LDG.E R63, [R74.64+0x30] ;  /* 0x000030084a3f7981 */ /* 0x000f28000c1e1900 */
[----:B------:R-:W4:Y:S04]  /*0940*/  LDG.E R66, [R74.64+0x40] ;  /* 0x000040084a427981 */ /* 0x000f28000c1e1900 */
[----:B------:R-:W4:Y:S01]  /*0950*/  LDG.E R67, [R74.64+0x50] ;  /* 0x000050084a437981 */ /* 0x000f22000c1e1900 */
[----:B--2--5:R-:W-:Y:S11]  /*0960*/  HMMA.16816.F32 R4, R12, R4, RZ ;  /* 0x000000040c04723c */ /* 0x024ff600000018ff */
[----:B------:R-:W-:Y:S11]  /*0970*/  @!UPT UIADD3 URZ, URZ, URZ, URZ ;  /* 0x0000003f3f3ff290 */ /* 0x000ff6000fffe03f */
[----:B------:R-:W-:Y:S02]  /*0980*/  @!UPT UIADD3 URZ, URZ, URZ, URZ ;  /* 0x0000003f3f3ff290 */ /* 0x000fe4000fffe03f */
[----:B---3--:R-:W-:Y:S11]  /*0990*/  HMMA.16816.F32 R4, R16, R54, R4 ;  /* 0x000000361004723c */ /* 0x008ff60000001804 */
[----:B------:R-:W-:Y:S11]  /*09a0*/  @!UPT UIADD3 URZ, URZ, URZ, URZ ;  /* 0x0000003f3f3ff290 */ /* 0x000ff6000fffe03f */
[----:B------:R-:W-:Y:S02]  /*09b0*/  @!UPT UIADD3 URZ, URZ, URZ, URZ ;  /* 0x0000003f3f3ff290 */ /* 0x000fe4000fffe03f */
[----:B----4-:R-:W-:Y:S08]  /*09c0*/  HMMA.16816.F32 R52, R20, R52, R4 ;  /* 0x000000341434723c */ /* 0x010ff00000001804 */
[----:B------:R-:W-:Y:S01]  /*09d0*/  HMMA.16816.F32 R4, R12, R60, RZ ;  /* 0x0000003c0c04723c */ /* 0x000fe200000018ff */
[----:B------:R-:W2:Y:S04]  /*09e0*/  LDG.E R60, [R74.64+0x60] ;  /* 0x000060084a3c7981 */ /* 0x000ea8000c1e1900 */
[----:B------:R-:W2:Y:S11]  /*09f0*/  LDG.E R61, [R74.64+0x70] ;  /* 0x000070084a3d7981 */ /* 0x000eb6000c1e1900 */
[----:B------:R-:W-:Y:S08]  /*0a00*/  @!UPT UIADD3 URZ, URZ, URZ, URZ ;  /* 0x0000003f3f3ff290 */ /* 0x000ff0000fffe03f */
[----:B------:R-:W-:Y:S01]  /*0a10*/  HMMA.16816.F32 R4, R16, R62, R4 ;  /* 0x0000003e1004723c */ /* 0x000fe20000001804 */
[----:B------:R-:W3:Y:S04]  /*0a20*/  LDG.E R62, [R76.64+0x60] ;  /* 0x000060084c3e7981 */ /* 0x000ee8000c1e1900 */
[----:B------:R-:W3:Y:S11]  /*0a30*/  LDG.E R63, [R76.64+0x70] ;  /* 0x000070084c3f7981 */ /* 0x000ef6000c1e1900 */
[----:B------:R-:W-:Y:S08]  /*0a40*/  @!UPT UIADD3 URZ, URZ, URZ, URZ ;  /* 0x0000003f3f3ff290 */ /* 0x000ff0000fffe03f */
[----:B------:R-:W-:Y:S01]  /*0a50*/  HMMA.16816.F32 R4, R20, R66, R4 ;  /* 0x000000421404723c */ /* 0x000fe20000001804 */
[----:B------:R-:W0:Y:S01]  /*0a60*/  S2R R66, SR_TID.X ;  /* 0x0000000000427919 */ /* 0x000e220000002100 */
[----:B------:R-:W-:Y:S01]  /*0a70*/  ISETP.GT.AND P0, PT, R68, 0xf, PT ;  /* 0x0000000f4400780c */ /* 0x000fe20003f04270 */
[----:B------:R-:W-:Y:S10]  /*0a80*/  @!UPT UIADD3 URZ, URZ, URZ, URZ ;  /* 0x0000003f3f3ff290 */ /* 0x000ff4000fffe03f */
[----:B------:R-:W-:Y:S11]  /*0a90*/  BSSY B0, `(.L_x_2) ;  /* 0x000013b000007945 */ /* 0x000ff60003800000 */
[----:B--2---:R-:W-:Y:S07]  /*0aa0*/  HMMA.16816.F32 R4, R24, R60, R4 ;  /* 0x0000003c1804723c */ /* 0x004fee0000001804 */
[----:B0-----:R-:W-:-:S04]  /*0ab0*/  SHF.R.S32.HI R61, RZ, 0x1f, R66 ;  /* 0x0000001fff3d7819 */ /* 0x001fc80000011442 */
[----:B------:R-:W-:-:S04]  /*0ac0*/  LEA.HI R61, R61, R66, RZ, 0x5 ;  /* 0x000000423d3d7211 */ /* 0x000fc800078f28ff */
[----:B------:R-:W-:Y:S01]  /*0ad0*/  SHF.R.S32.HI R61, RZ, 0x5, R61 ;  /* 0x00000005ff3d7819 */ /* 0x000fe2000001143d */
[----:B---3--:R-:W-:Y:S03]  /*0ae0*/  HMMA.16816.F32 R52, R24, R62, R52 ;  /* 0x0000003e1834723c */ /* 0x008fe60000001834 */
[----:B------:R-:W-:Y:S02]  /*0af0*/  SHF.L.U32 R61, R61, 0x8, RZ ;  /* 0x000000083d3d7819 */ /* 0x000fe400000006ff */
[----:B------:R-:W-:Y:S02]  /*0b00*/  LEA R60, R65, R72, 0x3 ;  /* 0x00000048413c7211 */ /* 0x000fe400078e18ff */
[----:B------:R-:W-:-:S04]  /*0b10*/  SHF.L.U32 R61, R61, 0x2, RZ ;  /* 0x000000023d3d7819 */ /* 0x000fc800000006ff */
[----:B------:R-:W-:-:S05]  /*0b20*/  LEA R60, R60, R61, 0x3 ;  /* 0x0000003d3c3c7211 */ /* 0x000fca00078e18ff */
[----:B------:R0:W-:Y:S04]  /*0b30*/  STS.64 [R60+0x20], R4 ;  /* 0x000020043c007388 */ /* 0x0001e80000000a00 */
[----:B------:R0:W-:Y:S01]  /*0b40*/  STS.64 [R60+0x220], R6 ;  /* 0x000220063c007388 */ /* 0x0001e20000000a00 */
[----:B------:R-:W-:-:S03]  /*0b50*/  MOV R61, 0x3f800000 ;  /* 0x3f800000003d7802 */ /* 0x000fc60000000f00 */
[----:B------:R0:W-:Y:S04]  /*0b60*/  STS.64 [R60], R52 ;  /* 0x000000343c007388 */ /* 0x0001e80000000a00 */
[----:B------:R0:W-:Y:S01]  /*0b70*/  STS.64 [R60+0x200], R54 ;  /* 0x000200363c007388 */ /* 0x0001e20000000a00 */
[----:B------:R-:W-:-:S06]  /*0b80*/  NOP ;  /* 0x0000000000007918 */ /* 0x000fcc0000000000 */
[----:B------:R-:W-:Y:S05]  /*0b90*/  @P0 BRA `(.L_x_3) ;  /* 0x000012a000000947 */ /* 0x000fea0003800000 */
[----:B0-----:R-:W0:Y:S01]  /*0ba0*/  S2R R4, SR_TID.X ;  /* 0x0000000000047919 */ /* 0x001e220000002100 */
[----:B------:R-:W-:Y:S02]  /*0bb0*/  SHF.L.U32 R67, R68, 0x4, RZ ;  /* 0x0000000444437819 */ /* 0x000fe400000006ff */
[----:B0-----:R-:W-:-:S04]  /*0bc0*/  SHF.R.S32.HI R5, RZ, 0x1f, R4 ;  /* 0x0000001fff057819 */ /* 0x001fc80000011404 */
[----:B------:R-:W-:-:S04]  /*0bd0*/  LEA.HI R5, R5, R4, RZ, 0x5 ;  /* 0x0000000405057211 */ /* 0x000fc800078f28ff */
[----:B------:R-:W-:-:S04]  /*0be0*/  SHF.R.S32.HI R5, RZ, 0x5, R5 ;  /* 0x00000005ff057819 */ /* 0x000fc80000011405 */
[----:B------:R-:W-:-:S04]  /*0bf0*/  SHF.L.U32 R5, R5, 0x8, RZ ;  /* 0x0000000805057819 */ /* 0x000fc800000006ff */
[----:B------:R-:W-:-:S04]  /*0c00*/  SHF.L.U32 R66, R5, 0x2, RZ ;  /* 0x0000000205427819 */ /* 0x000fc800000006ff */
[C---:B------:R-:W-:Y:S02]  /*0c10*/  LEA R66, R67.reuse, R66, 0x2 ;  /* 0x0000004243427211 */ /* 0x040fe400078e10ff */
[----:B------:R-:W-:-:S03]  /*0c20*/  LEA R67, R67, R64, 0x1 ;  /* 0x0000004043437211 */ /* 0x000fc600078e08ff */
[----:B------:R-:W0:Y:S04]  /*0c30*/  LDS.128 R52, [R66] ;  /* 0x0000000042347984 */ /* 0x000e280000000c00 */
[----:B------:R-:W1:Y:S01]  /*0c40*/  LDS.128 R4, [R66+0x10] ;  /* 0x0000100042047984 */ /* 0x000e620000000c00 */
[----:B0-----:R-:W-:Y:S01]  /*0c50*/  FMUL R74, R52, c[0x0][0x1a0] ;  /* 0x00006800344a7a20 */ /* 0x001fe20000400000 */
[----:B------:R-:W-:Y:S01]  /*0c60*/  FMUL R53, R53, c[0x0][0x1a0] ;  /* 0x0000680035357a20 */ /* 0x000fe20000400000 */
[----:B------:R-:W-:Y:S01]  /*0c70*/  FMUL R61, R54, c[0x0][0x1a0] ;  /* 0x00006800363d7a20 */ /* 0x000fe20000400000 */
[----:B------:R-:W-:Y:S01]  /*0c80*/  FMUL R60, R55, c[0x0][0x1a0] ;  /* 0x00006800373c7a20 */ /* 0x000fe20000400000 */
[----:B-1----:R-:W-:Y:S01]  /*0c90*/  FMUL R5, R5, c[0x0][0x1a0] ;  /* 0x0000680005057a20 */ /* 0x002fe20000400000 */
[----:B------:R-:W-:Y:S01]  /*0ca0*/  FMNMX R52, R74, -50000, !PT ;  /* 0xc74350004a347809 */ /* 0x000fe20007800000 */
[----:B------:R-:W-:-:S03]  /*0cb0*/  FMUL R6, R6, c[0x0][0x1a0] ;  /* 0x0000680006067a20 */ /* 0x000fc60000400000 */
[----:B------:R-:W-:-:S04]  /*0cc0*/  FMNMX R52, R52, R53, !PT ;  /* 0x0000003534347209 */ /* 0x000fc80007800000 */
[----:B------:R-:W-:Y:S02]  /*0cd0*/  FMNMX R61, R52, R61, !PT ;  /* 0x0000003d343d7209 */ /* 0x000fe40007800000 */
[----:B------:R-:W0:Y:S02]  /*0ce0*/  LDS.128 R52, [R66+0x20] ;  /* 0x0000200042347984 */ /* 0x000e240000000c00 */
[----:B------:R-:W-:Y:S01]  /*0cf0*/  FMNMX R60, R61, R60, !PT ;  /* 0x0000003c3d3c7209 */ /* 0x000fe20007800000 */
[----:B------:R-:W-:Y:S01]  /*0d00*/  FMUL R61, R4, c[0x0][0x1a0] ;  /* 0x00006800043d7a20 */ /* 0x000fe20000400000 */
[----:B------:R-:W-:-:S04]  /*0d10*/  FMUL R4, R7, c[0x0][0x1a0] ;  /* 0x0000680007047a20 */ /* 0x000fc80000400000 */
[----:B------:R-:W-:-:S04]  /*0d20*/  FMNMX R60, R60, R61, !PT ;  /* 0x0000003d3c3c7209 */ /* 0x000fc80007800000 */
[----:B------:R-:W-:Y:S02]  /*0d30*/  FMNMX R5, R60, R5, !PT ;  /* 0x000000053c057209 */ /* 0x000fe40007800000 */
[----:B------:R-:W1:Y:S02]  /*0d40*/  LDS.128 R60, [R66+0x30] ;  /* 0x00003000423c7984 */ /* 0x000e640000000c00 */
[----:B------:R-:W-:Y:S02]  /*0d50*/  FMNMX R5, R5, R6, !PT ;  /* 0x0000000605057209 */ /* 0x000fe40007800000 */
[----:B------:R-:W-:Y:S02]  /*0d60*/  MOV R6, 0x437c0000 ;  /* 0x437c000000067802 */ /* 0x000fe40000000f00 */
[----:B------:R-:W-:Y:S01]  /*0d70*/  FMNMX R4, R5, R4, !PT ;  /* 0x0000000405047209 */ /* 0x000fe20007800000 */
[----:B0-----:R-:W-:Y:S01]  /*0d80*/  FMUL R5, R52, c[0x0][0x1a0] ;  /* 0x0000680034057a20 */ /* 0x001fe20000400000 */
[----:B------:R-:W-:Y:S01]  /*0d90*/  FMUL R53, R53, c[0x0][0x1a0] ;  /* 0x0000680035357a20 */ /* 0x000fe20000400000 */
[----:B------:R-:W-:-:S03]  /*0da0*/  FMUL R55, R55, c[0x0][0x1a0] ;  /* 0x0000680037377a20 */ /* 0x000fc60000400000 */
[----:B------:R-:W-:Y:S01]  /*0db0*/  FMNMX R4, R4, R5, !PT ;  /* 0x0000000504047209 */ /* 0x000fe20007800000 */
[----:B------:R-:W-:-:S03]  /*0dc0*/  FMUL R5, R54, c[0x0][0x1a0] ;  /* 0x0000680036057a20 */ /* 0x000fc60000400000 */
[----:B------:R-:W-:-:S04]  /*0dd0*/  FMNMX R4, R4, R53, !PT ;  /* 0x0000003504047209 */ /* 0x000fc80007800000 */
[----:B------:R-:W-:Y:S01]  /*0de0*/  FMNMX R4, R4, R5, !PT ;  /* 0x0000000504047209 */ /* 0x000fe20007800000 */
[----:B-1----:R-:W-:Y:S01]  /*0df0*/  FMUL R5, R60, c[0x0][0x1a0] ;  /* 0x000068003c057a20 */ /* 0x002fe20000400000 */
[----:B------:R-:W-:Y:S01]  /*0e00*/  FMUL R61, R61, c[0x0][0x1a0] ;  /* 0x000068003d3d7a20 */ /* 0x000fe20000400000 */
[----:B------:R-:W-:Y:S01]  /*0e10*/  FMUL R63, R63, c[0x0][0x1a0] ;  /* 0x000068003f3f7a20 */ /* 0x000fe20000400000 */
[----:B------:R-:W-:-:S04]  /*0e20*/  FMNMX R4, R4, R55, !PT ;  /* 0x0000003704047209 */ /* 0x000fc80007800000 */
[----:B------:R-:W-:Y:S01]  /*0e30*/  FMNMX R4, R4, R5, !PT ;  /* 0x0000000504047209 */ /* 0x000fe20007800000 */
[----:B------:R-:W-:-:S03]  /*0e40*/  FMUL R5, R62, c[0x0][0x1a0] ;  /* 0x000068003e057a20 */ /* 0x000fc60000400000 */
[----:B------:R-:W-:-:S04]  /*0e50*/  FMNMX R4, R4, R61, !PT ;  /* 0x0000003d04047209 */ /* 0x000fc80007800000 */
[----:B------:R-:W-:-:S04]  /*0e60*/  FMNMX R4, R4, R5, !PT ;  /* 0x0000000504047209 */ /* 0x000fc80007800000 */
[----:B------:R-:W-:Y:S02]  /*0e70*/  FMNMX R5, R4, R63, !PT ;  /* 0x0000003f04057209 */ /* 0x000fe40007800000 */
[----:B------:R-:W-:Y:S02]  /*0e80*/  MOV R4, 0x3bbb989d ;  /* 0x3bbb989d00047802 */ /* 0x000fe40000000f00 */
[----:B------:R-:W-:-:S05]  /*0e90*/  FMNMX R5, R2, R5, !PT ;  /* 0x0000000502057209 */ /* 0x000fca0007800000 */
[--C-:B------:R-:W-:Y:S01]  /*0ea0*/  FADD R7, R74, -R5.reuse ;  /* 0x800000054a077221 */ /* 0x100fe20000000000 */
[----:B------:R-:W-:-:S03]  /*0eb0*/  FADD R2, R2, -R5 ;  /* 0x8000000502027221 */ /* 0x000fc60000000000 */
[----:B------:R-:W-:-:S04]  /*0ec0*/  FFMA.SAT R53, R7, R4, 0.5 ;  /* 0x3f00000007357423 */ /* 0x000fc80000002004 */
[----:B------:R-:W-:-:S04]  /*0ed0*/  FFMA.RM R53, R53, R6, 12582913 ;  /* 0x4b40000135357423 */ /* 0x000fc80000004006 */
[----:B------:R-:W-:-:S04]  /*0ee0*/  FADD R52, R53, -12583039 ;  /* 0xcb40007f35347421 */ /* 0x000fc80000000000 */
[----:B------:R-:W-:-:S04]  /*0ef0*/  FFMA R52, R7, 1.4426950216293334961, -R52 ;  /* 0x3fb8aa3b07347823 */ /* 0x000fc80000000834 */
[----:B------:R-:W-:Y:S01]  /*0f00*/  FFMA R52, R7, 1.925963033500011079e-08, R52 ;  /* 0x32a5706007347823 */ /* 0x000fe20000000034 */
[----:B------:R-:W-:-:S05]  /*0f10*/  SHF.L.U32 R7, R53, 0x17, RZ ;  /* 0x0000001735077819 */ /* 0x000fca00000006ff */
[----:B------:R-:W0:Y:S02]  /*0f20*/  MUFU.EX2 R52, R52 ;  /* 0x0000003400347308 */ /* 0x000e240000000800 */
[----:B0-----:R-:W-:-:S05]  /*0f30*/  FMUL R7, R7, R52 ;  /* 0x0000003407077220 */ /* 0x001fca0000400000 */
[----:B------:R-:W-:Y:S01]  /*0f40*/  F2FP.PACK_AB R53, RZ, R7 ;  /* 0x00000007ff35723e */ /* 0x000fe200000000ff */
[----:B------:R-:W-:Y:S03]  /*0f50*/  STS [R66], R7 ;  /* 0x0000000742007388 */ /* 0x000fe60000000800 */
[----:B------:R-:W-:-:S05]  /*0f60*/  PRMT R60, R53, 0x7610, R60 ;  /* 0x00007610353c7816 */ /* 0x000fca000000003c */
[----:B------:R-:W-:Y:S04]  /*0f70*/  STS.U16 [R67], R60 ;  /* 0x0000003c43007388 */ /* 0x000fe80000000400 */
[----:B------:R-:W0:Y:S02]  /*0f80*/  LDS R54, [R66+0x4] ;  /* 0x0000040042367984 */ /* 0x000e240000000800 */
[----:B0-----:R-:W-:-:S04]  /*0f90*/  FFMA R53, R54, c[0x0][0x1a0], -R5 ;  /* 0x0000680036357a23 */ /* 0x001fc80000000805 */
        /* <DEDUP_REMOVED lines=9> */
[----:B------:R-:W-:Y:S03]  /*1030*/  STS [R66+0x4], R52 ;  /* 0x0000043442007388 */ /* 0x000fe60000000800 */
[----:B------:R-:W-:-:S05]  /*1040*/  PRMT R60, R54, 0x7610, R60 ;  /* 0x00007610363c7816 */ /* 0x000fca000000003c */
[----:B------:R-:W-:Y:S04]  /*1050*/  STS.U16 [R67+0x2], R60 ;  /* 0x0000023c43007388 */ /* 0x000fe80000000400 */
[----:B------:R-:W0:Y:S02]  /*1060*/  LDS R54, [R66+0x8] ;  /* 0x0000080042367984 */ /* 0x000e240000000800 */
[----:B0-----:R-:W-:-:S04]  /*1070*/  FFMA R55, R54, c[0x0][0x1a0], -R5 ;  /* 0x0000680036377a23 */ /* 0x001fc80000000805 */
[----:B------:R-:W-:-:S04]  /*1080*/  FFMA.SAT R61, R55, R4, 0.5 ;  /* 0x3f000000373d7423 */ /* 0x000fc80000002004 */
[----:B------:R-:W-:-:S04]  /*1090*/  FFMA.RM R61, R61, R6, 12582913 ;  /* 0x4b4000013d3d7423 */ /* 0x000fc80000004006 */
[C---:B------:R-:W-:Y:S01]  /*10a0*/  FADD R54, R61.reuse, -12583039 ;  /* 0xcb40007f3d367421 */ /* 0x040fe20000000000 */
[----:B------:R-:W-:-:S03]  /*10b0*/  SHF.L.U32 R53, R61, 0x17, RZ ;  /* 0x000000173d357819 */ /* 0x000fc600000006ff */
[----:B------:R-:W-:-:S04]  /*10c0*/  FFMA R54, R55, 1.4426950216293334961, -R54 ;  /* 0x3fb8aa3b37367823 */ /* 0x000fc80000000836 */
[----:B------:R-:W-:-:S06]  /*10d0*/  FFMA R54, R55, 1.925963033500011079e-08, R54 ;  /* 0x32a5706037367823 */ /* 0x000fcc0000000036 */
        /* <DEDUP_REMOVED lines=69> */
[----:B------:R-:W-:Y:S01]  /*1530*/  SHF.L.U32 R61, R60, 0x17, RZ ;  /* 0x000000173c3d7819 */ /* 0x000fe200000006ff */
[----:B------:R-:W-:-:S04]  /*1540*/  FADD R60, RZ, R7 ;  /* 0x00000007ff3c7221 */ /* 0x000fc80000000000 */
[----:B------:R-:W0:Y:S01]  /*1550*/  MUFU.EX2 R62, R62 ;  /* 0x0000003e003e7308 */ /* 0x000e220000000800 */
[----:B------:R-:W-:-:S04]  /*1560*/  FADD R52, R60, R52 ;  /* 0x000000343c347221 */ /* 0x000fc80000000000 */
[----:B------:R-:W-:-:S04]  /*1570*/  FADD R52, R52, R53 ;  /* 0x0000003534347221 */ /* 0x000fc80000000000 */
[----:B------:R-:W-:-:S04]  /*1580*/  FADD R52, R52, R55 ;  /* 0x0000003734347221 */ /* 0x000fc80000000000 */
[----:B------:R-:W-:Y:S01]  /*1590*/  FADD R52, R52, R77 ;  /* 0x0000004d34347221 */ /* 0x000fe20000000000 */
[----:B0-----:R-:W-:-:S03]  /*15a0*/  FMUL R61, R61, R62 ;  /* 0x0000003e3d3d7220 */ /* 0x001fc60000400000 */
[----:B------:R-:W-:Y:S02]  /*15b0*/  FADD R52, R52, R75 ;  /* 0x0000004b34347221 */ /* 0x000fe40000000000 */
[----:B------:R-:W-:Y:S01]  /*15c0*/  F2FP.PACK_AB R54, RZ, R61 ;  /* 0x0000003dff36723e */ /* 0x000fe200000000ff */
[----:B------:R-:W-:Y:S01]  /*15d0*/  STS [R66+0x1c], R61 ;  /* 0x00001c3d42007388 */ /* 0x000fe20000000800 */
[----:B------:R-:W-:Y:S02]  /*15e0*/  FADD R52, R52, R63 ;  /* 0x0000003f34347221 */ /* 0x000fe40000000000 */
[----:B------:R-:W-:Y:S02]  /*15f0*/  PRMT R76, R54, 0x7610, R76 ;  /* 0x00007610364c7816 */ /* 0x000fe4000000004c */
[----:B------:R-:W-:-:S03]  /*1600*/  FADD R52, R52, R61 ;  /* 0x0000003d34347221 */ /* 0x000fc60000000000 */
        /* <DEDUP_REMOVED lines=10> */
[----:B0-----:R-:W-:-:S04]  /*16b0*/  FMUL R7, R7, R62 ;  /* 0x0000003e07077220 */ /* 0x001fc80000400000 */
[----:B------:R-:W-:Y:S01]  /*16c0*/  FADD R52, R52, R7 ;  /* 0x0000000734347221 */ /* 0x000fe20000000000 */
        /* <DEDUP_REMOVED lines=87> */
[----:B------:R-:W-:-:S04]  /*1c40*/  FFMA.SAT R60, R2, R4, 0.5 ;  /* 0x3f000000023c7423 */ /* 0x000fc80000002004 */
        /* <DEDUP_REMOVED lines=10> */
[-C--:B------:R-:W-:Y:S01]  /*1cf0*/  FFMA.RM R4, R74, R6.reuse, 12582913 ;  /* 0x4b4000014a047423 */ /* 0x080fe20000004006 */
[----:B------:R-:W-:-:S03]  /*1d00*/  FFMA.RM R6, R60, R6, 12582913 ;  /* 0x4b4000013c067423 */ /* 0x000fc60000004006 */
[C---:B------:R-:W-:Y:S01]  /*1d10*/  FADD R60, R4.reuse, -12583039 ;  /* 0xcb40007f043c7421 */ /* 0x040fe20000000000 */
[----:B------:R-:W-:Y:S01]  /*1d20*/  SHF.L.U32 R7, R4, 0x17, RZ ;  /* 0x0000001704077819 */ /* 0x000fe200000006ff */
[C---:B------:R-:W-:Y:S01]  /*1d30*/  FADD R53, R6.reuse, -12583039 ;  /* 0xcb40007f06357421 */ /* 0x040fe20000000000 */
[----:B------:R-:W-:Y:S01]  /*1d40*/  SHF.L.U32 R6, R6, 0x17, RZ ;  /* 0x0000001706067819 */ /* 0x000fe200000006ff */
[----:B------:R-:W-:Y:S02]  /*1d50*/  FFMA R60, R54, 1.4426950216293334961, -R60 ;  /* 0x3fb8aa3b363c7823 */ /* 0x000fe4000000083c */
[----:B------:R-:W-:Y:S02]  /*1d60*/  FFMA R53, R2, 1.4426950216293334961, -R53 ;  /* 0x3fb8aa3b02357823 */ /* 0x000fe40000000835 */
[----:B------:R-:W-:Y:S02]  /*1d70*/  FFMA R60, R54, 1.925963033500011079e-08, R60 ;  /* 0x32a57060363c7823 */ /* 0x000fe4000000003c */
[----:B------:R-:W-:-:S04]  /*1d80*/  FFMA R53, R2, 1.925963033500011079e-08, R53 ;  /* 0x32a5706002357823 */ /* 0x000fc80000000035 */
[----:B------:R-:W0:Y:S08]  /*1d90*/  MUFU.EX2 R60, R60 ;  /* 0x0000003c003c7308 */ /* 0x000e300000000800 */
[----:B------:R-:W1:Y:S01]  /*1da0*/  MUFU.EX2 R53, R53 ;  /* 0x0000003500357308 */ /* 0x000e620000000800 */
[----:B0-----:R-:W-:-:S04]  /*1db0*/  FMUL R7, R7, R60 ;  /* 0x0000003c07077220 */ /* 0x001fc80000400000 */
[----:B------:R-:W-:Y:S01]  /*1dc0*/  FADD R55, R52, R7 ;  /* 0x0000000734377221 */ /* 0x000fe20000000000 */
[----:B------:R-:W-:Y:S01]  /*1dd0*/  F2FP.PACK_AB R2, RZ, R7 ;  /* 0x00000007ff02723e */ /* 0x000fe200000000ff */
[----:B------:R0:W-:Y:S01]  /*1de0*/  STS [R66+0x3c], R7 ;  /* 0x00003c0742007388 */ /* 0x0001e20000000800 */
[----:B-1----:R-:W-:Y:S02]  /*1df0*/  FMUL R61, R53, R6 ;  /* 0x00000006353d7220 */ /* 0x002fe40000400000 */
[----:B------:R-:W-:Y:S02]  /*1e00*/  PRMT R4, R2, 0x7610, R4 ;  /* 0x0000761002047816 */ /* 0x000fe40000000004 */
[----:B------:R-:W-:Y:S01]  /*1e10*/  MOV R2, R5 ;  /* 0x0000000500027202 */ /* 0x000fe20000000f00 */
[----:B------:R-:W-:Y:S02]  /*1e20*/  FFMA R0, R0, R61, R55 ;  /* 0x0000003d00007223 */ /* 0x000fe40000000037 */
[----:B------:R0:W-:Y:S04]  /*1e30*/  STS.U16 [R67+0x1e], R4 ;  /* 0x00001e0443007388 */ /* 0x0001e80000000400 */
.L_x_3:
[----:B------:R-:W-:Y:S05]  /*1e40*/  BSYNC B0 ;  /* 0x0000000000007941 */ /* 0x000fea0003800000 */
.L_x_2:
[----:B0-----:R-:W0:Y:S01]  /*1e50*/  S2R R4, SR_TID.X ;  /* 0x0000000000047919 */ /* 0x001e220000002100 */
[----:B------:R-:W-:-:S06]  /*1e60*/  NOP ;  /* 0x0000000000007918 */ /* 0x000fcc0000000000 */
[----:B------:R-:W-:Y:S01]  /*1e70*/  BSSY B0, `(.L_x_4) ;  /* 0x00000dd000007945 */ /* 0x000fe20003800000 */
[----:B0-----:R-:W-:-:S04]  /*1e80*/  SHF.R.S32.HI R5, RZ, 0x1f, R4 ;  /* 0x0000001fff057819 */ /* 0x001fc80000011404 */
[----:B------:R-:W-:-:S04]  /*1e90*/  LEA.HI R5, R5, R4, RZ, 0x5 ;  /* 0x0000000405057211 */ /* 0x000fc800078f28ff */
[----:B------:R-:W-:-:S04]  /*1ea0*/  SHF.R.S32.HI R5, RZ, 0x5, R5 ;  /* 0x00000005ff057819 */ /* 0x000fc80000011405 */
[----:B------:R-:W-:Y:S02]  /*1eb0*/  SHF.L.U32 R4, R5, 0xa, RZ ;  /* 0x0000000a05047819 */ /* 0x000fe400000006ff */
[----:B------:R-:W-:Y:S02]  /*1ec0*/  LEA R5, R65, R72, 0x5 ;  /* 0x0000004841057211 */ /* 0x000fe400078e28ff */
[----:B------:R-:W-:-:S04]  /*1ed0*/  SHF.L.U32 R4, R4, 0x2, RZ ;  /* 0x0000000204047819 */ /* 0x000fc800000006ff */
[----:B------:R-:W-:-:S05]  /*1ee0*/  LEA R5, R5, R4, 0x3 ;  /* 0x0000000405057211 */ /* 0x000fca00078e18ff */
[----:B------:R0:W-:Y:S04]  /*1ef0*/  STS.64 [R5+0x1000], R32 ;  /* 0x0010002005007388 */ /* 0x0001e80000000a00 */
        /* <DEDUP_REMOVED lines=14> */
[----:B------:R0:W-:Y:S01]  /*1fe0*/  STS.64 [R5+0x18e0], R38 ;  /* 0x0018e02605007388 */ /* 0x0001e20000000a00 */
[----:B------:R-:W-:-:S06]  /*1ff0*/  NOP ;  /* 0x0000000000007918 */ /* 0x000fcc0000000000 */
[----:B------:R-:W-:Y:S05]  /*2000*/  @P0 BRA `(.L_x_5) ;  /* 0x00000c3000000947 */ /* 0x000fea0003800000 */
[----:B------:R-:W-:Y:S02]  /*2010*/  IADD3 R4, R4, 0x1000, RZ ;  /* 0x0000100004047810 */ /* 0x000fe40007ffe0ff */
[----:B------:R-:W-:-:S04]  /*2020*/  SHF.L.U32 R7, R68, 0x6, RZ ;  /* 0x0000000644077819 */ /* 0x000fc800000006ff */
[----:B------:R-:W-:-:S05]  /*2030*/  LEA R4, R7, R4, 0x2 ;  /* 0x0000000407047211 */ /* 0x000fca00078e10ff */
[----:B0-----:R-:W0:Y:S04]  /*2040*/  LDS R34, [R4+0xfc] ;  /* 0x0000fc0004227984 */ /* 0x001e280000000800 */
[----:B------:R-:W1:Y:S04]  /*2050*/  LDS R6, [R4] ;  /* 0x0000000004067984 */ /* 0x000e680000000800 */
[----:B------:R-:W2:Y:S04]  /*2060*/  LDS R8, [R4+0x4] ;  /* 0x0000040004087984 */ /* 0x000ea80000000800 */
[----:B------:R-:W3:Y:S04]  /*2070*/  LDS R28, [R4+0x8] ;  /* 0x00000800041c7984 */ /* 0x000ee80000000800 */
[----:B------:R-:W-:Y:S04]  /*2080*/  LDS R38, [R4+0xc] ;  /* 0x00000c0004267984 */ /* 0x000fe80000000800 */
[----:B------:R-:W-:Y:S04]  /*2090*/  LDS R10, [R4+0x10] ;  /* 0x00001000040a7984 */ /* 0x000fe80000000800 */
[----:B------:R-:W-:Y:S04]  /*20a0*/  LDS R42, [R4+0x18] ;  /* 0x00001800042a7984 */ /* 0x000fe80000000800 */
[----:B------:R-:W4:Y:S04]  /*20b0*/  LDS R44, [R4+0x1c] ;  /* 0x00001c00042c7984 */ /* 0x000f280000000800 */
[----:B------:R-:W-:Y:S04]  /*20c0*/  LDS R40, [R4+0x14] ;  /* 0x0000140004287984 */ /* 0x000fe80000000800 */
[----:B------:R-:W5:Y:S04]  /*20d0*/  LDS R30, [R4+0x20] ;  /* 0x00002000041e7984 */ /* 0x000f680000000800 */
[----:B------:R-:W5:Y:S01]  /*20e0*/  LDS R46, [R4+0x24] ;  /* 0x00002400042e7984 */ /* 0x000f620000000800 */
[----:B0-----:R-:W-:-:S03]  /*20f0*/  FMUL R29, R61, R34 ;  /* 0x000000223d1d7220 */ /* 0x001fc60000400000 */
[----:B------:R-:W0:Y:S01]  /*2100*/  LDS R48, [R4+0x28] ;  /* 0x0000280004307984 */ /* 0x000e220000000800 */
[----:B-1----:R-:W-:-:S03]  /*2110*/  FMUL R7, R6, R61 ;  /* 0x0000003d06077220 */ /* 0x002fc60000400000 */
[----:B------:R-:W-:Y:S01]  /*2120*/  LDS R32, [R4+0x30] ;  /* 0x0000300004207984 */ /* 0x000fe20000000800 */
[----:B--2---:R-:W-:-:S03]  /*2130*/  FMUL R9, R61, R8 ;  /* 0x000000083d097220 */ /* 0x004fc60000400000 */
[----:B------:R-:W-:Y:S01]  /*2140*/  LDS R50, [R4+0x2c] ;  /* 0x00002c0004327984 */ /* 0x000fe20000000800 */
[----:B---3--:R-:W-:-:S03]  /*2150*/  FMUL R11, R61, R28 ;  /* 0x0000001c3d0b7220 */ /* 0x008fc60000400000 */
[----:B------:R-:W-:Y:S04]  /*2160*/  LDS R52, [R4+0x34] ;  /* 0x0000340004347984 */ /* 0x000fe80000000800 */
[----:B------:R-:W-:Y:S04]  /*2170*/  LDS R54, [R4+0x38] ;  /* 0x0000380004367984 */ /* 0x000fe80000000800 */
[----:B------:R-:W-:Y:S04]  /*2180*/  LDS R56, [R4+0x3c] ;  /* 0x00003c0004387984 */ /* 0x000fe80000000800 */
[----:B------:R-:W-:Y:S01]  /*2190*/  LDS R34, [R4+0x40] ;  /* 0x0000400004227984 */ /* 0x000fe20000000800 */
[----:B----4-:R-:W-:-:S03]  /*21a0*/  FMUL R31, R61, R44 ;  /* 0x0000002c3d1f7220 */ /* 0x010fc60000400000 */
[----:B------:R-:W-:Y:S04]  /*21b0*/  LDS R58, [R4+0x44] ;  /* 0x00004400043a7984 */ /* 0x000fe80000000800 */
[----:B------:R-:W-:Y:S01]  /*21c0*/  LDS R60, [R4+0x48] ;  /* 0x00004800043c7984 */ /* 0x000fe20000000800 */
[----:B-----5:R-:W-:-:S03]  /*21d0*/  FMUL R33, R30, R61 ;  /* 0x0000003d1e217220 */ /* 0x020fc60000400000 */
[----:B------:R1:W-:Y:S04]  /*21e0*/  STS [R4+0xfc], R29 ;  /* 0x0000fc1d04007388 */ /* 0x0003e80000000800 */
[----:B------:R2:W-:Y:S04]  /*21f0*/  STS [R4], R7 ;  /* 0x0000000704007388 */ /* 0x0005e80000000800 */
[----:B------:R3:W-:Y:S01]  /*2200*/  STS [R4+0x4], R9 ;  /* 0x0000040904007388 */ /* 0x0007e20000000800 */
[----:B-1----:R-:W-:-:S03]  /*2210*/  FMUL R29, R61, R42 ;  /* 0x0000002a3d1d7220 */ /* 0x002fc60000400000 */
[----:B------:R-:W1:Y:S01]  /*2220*/  LDS R36, [R4+0x50] ;  /* 0x0000500004247984 */ /* 0x000e620000000800 */
[----:B--2---:R-:W-:-:S03]  /*2230*/  FMUL R7, R61, R38 ;  /* 0x000000263d077220 */ /* 0x004fc60000400000 */
[----:B------:R-:W-:Y:S01]  /*2240*/  LDS R42, [R4+0x5c] ;  /* 0x00005c00042a7984 */ /* 0x000fe20000000800 */
[----:B---3--:R-:W-:-:S03]  /*2250*/  FMUL R9, R10, R61 ;  /* 0x0000003d0a097220 */ /* 0x008fc60000400000 */
[----:B------:R-:W-:Y:S04]  /*2260*/  LDS R38, [R4+0x60] ;  /* 0x0000600004267984 */ /* 0x000fe80000000800 */
[----:B------:R-:W-:Y:S04]  /*2270*/  LDS R44, [R4+0x64] ;  /* 0x00006400042c7984 */ /* 0x000fe80000000800 */
[----:B------:R-:W-:Y:S04]  /*2280*/  LDS R28, [R4+0x68] ;  /* 0x00006800041c7984 */ /* 0x000fe80000000800 */
[----:B------:R2:W-:Y:S04]  /*2290*/  STS [R4+0x8], R11 ;  /* 0x0000080b04007388 */ /* 0x0005e80000000800 */
[----:B------:R3:W-:Y:S04]  /*22a0*/  STS [R4+0xc], R7 ;  /* 0x00000c0704007388 */ /* 0x0007e80000000800 */
[----:B------:R0:W-:Y:S01]  /*22b0*/  STS [R4+0x10], R9 ;  /* 0x0000100904007388 */ /* 0x0001e20000000800 */
[----:B--2---:R-:W-:-:S03]  /*22c0*/  FMUL R11, R61, R40 ;  /* 0x000000283d0b7220 */ /* 0x004fc60000400000 */
[----:B------:R2:W-:Y:S01]  /*22d0*/  STS [R4+0x18], R29 ;  /* 0x0000181d04007388 */ /* 0x0005e20000000800 */
[----:B---3--:R-:W-:-:S03]  /*22e0*/  FMUL R7, R61, R46 ;  /* 0x0000002e3d077220 */ /* 0x008fc60000400000 */
[----:B------:R-:W3:Y:S01]  /*22f0*/  LDS R62, [R4+0x4c] ;  /* 0x00004c00043e7984 */ /* 0x000ee20000000800 */
[----:B0-----:R-:W-:-:S03]  /*2300*/  FMUL R9, R61, R48 ;  /* 0x000000303d097220 */ /* 0x001fc60000400000 */
[----:B------:R-:W0:Y:S01]  /*2310*/  LDS R6, [R4+0x58] ;  /* 0x0000580004067984 */ /* 0x000e220000000800 */
[-C--:B-1----:R-:W-:Y:S01]  /*2320*/  FMUL R37, R36, R61.reuse ;  /* 0x0000003d24257220 */ /* 0x082fe20000400000 */
[----:B--2---:R-:W-:Y:S02]  /*2330*/  FMUL R29, R32, R61 ;  /* 0x0000003d201d7220 */ /* 0x004fe40000400000 */
[----:B------:R-:W-:Y:S04]  /*2340*/  LDS R10, [R4+0x6c] ;  /* 0x00006c00040a7984 */ /* 0x000fe80000000800 */
[----:B------:R-:W-:Y:S04]  /*2350*/  LDS R40, [R4+0x70] ;  /* 0x0000700004287984 */ /* 0x000fe80000000800 */
[----:B------:R-:W-:Y:S04]  /*2360*/  LDS R46, [R4+0x74] ;  /* 0x00007400042e7984 */ /* 0x000fe80000000800 */
[----:B------:R-:W-:Y:S04]  /*2370*/  LDS R48, [R4+0x78] ;  /* 0x0000780004307984 */ /* 0x000fe80000000800 */
[----:B------:R-:W-:Y:S04]  /*2380*/  LDS R32, [R4+0x7c] ;  /* 0x00007c0004207984 */ /* 0x000fe80000000800 */
[----:B------:R-:W-:Y:S04]  /*2390*/  LDS R30, [R4+0x80] ;  /* 0x00008000041e7984 */ /* 0x000fe80000000800 */
[----:B------:R1:W-:Y:S04]  /*23a0*/  STS [R4+0x14], R11 ;  /* 0x0000140b04007388 */ /* 0x0003e80000000800 */
[----:B------:R2:W-:Y:S04]  /*23b0*/  STS [R4+0x1c], R31 ;  /* 0x00001c1f04007388 */ /* 0x0005e80000000800 */
[----:B------:R4:W-:Y:S01]  /*23c0*/  STS [R4+0x20], R33 ;  /* 0x0000202104007388 */ /* 0x0009e20000000800 */
[C---:B---3--:R-:W-:Y:S01]  /*23d0*/  FMUL R35, R61.reuse, R62 ;  /* 0x0000003e3d237220 */ /* 0x048fe20000400000 */
[----:B-1----:R-:W-:-:S02]  /*23e0*/  FMUL R11, R61, R50 ;  /* 0x000000323d0b7220 */ /* 0x002fc40000400000 */
[----:B------:R1:W-:Y:S01]  /*23f0*/  STS [R4+0x24], R7 ;  /* 0x0000240704007388 */ /* 0x0003e20000000800 */
[C---:B0-----:R-:W-:Y:S01]  /*2400*/  FMUL R41, R61.reuse, R6 ;  /* 0x000000063d297220 */ /* 0x041fe20000400000 */
[C---:B--2---:R-:W-:Y:S02]  /*2410*/  FMUL R31, R61.reuse, R52 ;  /* 0x000000343d1f7220 */ /* 0x044fe40000400000 */
[----:B------:R0:W-:Y:S01]  /*2420*/  STS [R4+0x28], R9 ;  /* 0x0000280904007388 */ /* 0x0001e20000000800 */
[----:B----4-:R-:W-:-:S03]  /*2430*/  FMUL R33, R61, R54 ;  /* 0x000000363d217220 */ /* 0x010fc60000400000 */
[----:B------:R-:W2:Y:S01]  /*2440*/  LDS R8, [R4+0x54] ;  /* 0x0000540004087984 */ /* 0x000ea20000000800 */
[----:B-1----:R-:W-:-:S03]  /*2450*/  FMUL R7, R61, R56 ;  /* 0x000000383d077220 */ /* 0x002fc60000400000 */
[----:B------:R-:W-:Y:S01]  /*2460*/  LDS R50, [R4+0x84] ;  /* 0x0000840004327984 */ /* 0x000fe20000000800 */
[----:B0-----:R-:W-:-:S03]  /*2470*/  FMUL R9, R34, R61 ;  /* 0x0000003d22097220 */ /* 0x001fc60000400000 */
[----:B------:R-:W-:Y:S04]  /*2480*/  LDS R52, [R4+0x88] ;  /* 0x0000880004347984 */ /* 0x000fe80000000800 */
[----:B------:R-:W-:Y:S04]  /*2490*/  LDS R54, [R4+0x8c] ;  /* 0x00008c0004367984 */ /* 0x000fe80000000800 */
[----:B------:R-:W-:Y:S04]  /*24a0*/  LDS R34, [R4+0x90] ;  /* 0x0000900004227984 */ /* 0x000fe80000000800 */
[----:B------:R-:W0:Y:S04]  /*24b0*/  LDS R56, [R4+0x94] ;  /* 0x0000940004387984 */ /* 0x000e280000000800 */
[----:B------:R1:W-:Y:S04]  /*24c0*/  STS [R4+0x2c], R11 ;  /* 0x00002c0b04007388 */ /* 0x0003e80000000800 */
[----:B------:R3:W-:Y:S04]  /*24d0*/  STS [R4+0x30], R29 ;  /* 0x0000301d04007388 */ /* 0x0007e80000000800 */
[----:B------:R4:W-:Y:S01]  /*24e0*/  STS [R4+0x3c], R7 ;  /* 0x00003c0704007388 */ /* 0x0009e20000000800 */
[----:B-1----:R-:W-:-:S03]  /*24f0*/  FMUL R11, R61, R58 ;  /* 0x0000003a3d0b7220 */ /* 0x002fc60000400000 */
[----:B------:R1:W-:Y:S01]  /*2500*/  STS [R4+0x40], R9 ;  /* 0x0000400904007388 */ /* 0x0003e20000000800 */
[----:B---3--:R-:W-:-:S03]  /*2510*/  FMUL R29, R61, R60 ;  /* 0x0000003c3d1d7220 */ /* 0x008fc60000400000 */
[----:B------:R3:W-:Y:S01]  /*2520*/  STS [R4+0x44], R11 ;  /* 0x0000440b04007388 */ /* 0x0007e20000000800 */
[C---:B--2---:R-:W-:Y:S01]  /*2530*/  FMUL R39, R61.reuse, R8 ;  /* 0x000000083d277220 */ /* 0x044fe20000400000 */
[----:B----4-:R-:W-:Y:S02]  /*2540*/  FMUL R7, R61, R42 ;  /* 0x0000002a3d077220 */ /* 0x010fe40000400000 */
[----:B------:R2:W-:Y:S01]  /*2550*/  STS [R4+0x48], R29 ;  /* 0x0000481d04007388 */ /* 0x0005e20000000800 */
[----:B-1----:R-:W-:-:S03]  /*2560*/  FMUL R9, R38, R61 ;  /* 0x0000003d26097220 */ /* 0x002fc60000400000 */
[----:B------:R-:W-:Y:S01]  /*2570*/  LDS R58, [R4+0x9c] ;  /* 0x00009c00043a7984 */ /* 0x000fe20000000800 */
[----:B---3--:R-:W-:-:S03]  /*2580*/  FMUL R11, R61, R44 ;  /* 0x0000002c3d0b7220 */ /* 0x008fc60000400000 */
[----:B------:R-:W1:Y:S01]  /*2590*/  LDS R44, [R4+0x98] ;  /* 0x00009800042c7984 */ /* 0x000e620000000800 */
[----:B--2---:R-:W-:-:S03]  /*25a0*/  FMUL R29, R61, R28 ;  /* 0x0000001c3d1d7220 */ /* 0x004fc60000400000 */
[----:B------:R-:W2:Y:S04]  /*25b0*/  LDS R36, [R4+0xa0] ;  /* 0x0000a00004247984 */ /* 0x000ea80000000800 */
[----:B------:R-:W3:Y:S04]  /*25c0*/  LDS R28, [R4+0xa4] ;  /* 0x0000a400041c7984 */ /* 0x000ee80000000800 */
[----:B------:R4:W-:Y:S04]  /*25d0*/  STS [R4+0x34], R31 ;  /* 0x0000341f04007388 */ /* 0x0009e80000000800 */
[----:B------:R5:W-:Y:S04]  /*25e0*/  STS [R4+0x38], R33 ;  /* 0x0000382104007388 */ /* 0x000be80000000800 */
[----:B------:R0:W-:Y:S01]  /*25f0*/  STS [R4+0x5c], R7 ;  /* 0x00005c0704007388 */ /* 0x0001e20000000800 */
[----:B----4-:R-:W-:-:S03]  /*2600*/  FMUL R31, R61, R10 ;  /* 0x0000000a3d1f7220 */ /* 0x010fc60000400000 */
[----:B------:R4:W-:Y:S01]  /*2610*/  STS [R4+0x60], R9 ;  /* 0x0000600904007388 */ /* 0x0009e20000000800 */
[----:B-----5:R-:W-:-:S03]  /*2620*/  FMUL R33, R40, R61 ;  /* 0x0000003d28217220 */ /* 0x020fc60000400000 */
[----:B------:R5:W-:Y:S01]  /*2630*/  STS [R4+0x64], R11 ;  /* 0x0000640b04007388 */ /* 0x000be20000000800 */
[----:B0-----:R-:W-:-:S03]  /*2640*/  FMUL R7, R61, R46 ;  /* 0x0000002e3d077220 */ /* 0x001fc60000400000 */
[----:B------:R0:W-:Y:S01]  /*2650*/  STS [R4+0x68], R29 ;  /* 0x0000681d04007388 */ /* 0x0001e20000000800 */
[----:B----4-:R-:W-:-:S03]  /*2660*/  FMUL R9, R61, R48 ;  /* 0x000000303d097220 */ /* 0x010fc60000400000 */
[----:B------:R-:W-:Y:S01]  /*2670*/  LDS R6, [R4+0xa8] ;  /* 0x0000a80004067984 */ /* 0x000fe20000000800 */
[----:B-----5:R-:W-:-:S03]  /*2680*/  FMUL R11, R61, R32 ;  /* 0x000000203d0b7220 */ /* 0x020fc60000400000 */
[----:B------:R-:W-:Y:S01]  /*2690*/  LDS R46, [R4+0xac] ;  /* 0x0000ac00042e7984 */ /* 0x000fe20000000800 */
[----:B0-----:R-:W-:-:S03]  /*26a0*/  FMUL R29, R30, R61 ;  /* 0x0000003d1e1d7220 */ /* 0x001fc60000400000 */
[----:B------:R-:W0:Y:S04]  /*26b0*/  LDS R38, [R4+0xb0] ;  /* 0x0000b00004267984 */ /* 0x000e280000000800 */
[----:B------:R-:W4:Y:S04]  /*26c0*/  LDS R48, [R4+0xb4] ;  /* 0x0000b40004307984 */ /* 0x000f280000000800 */
[----:B------:R-:W5:Y:S04]  /*26d0*/  LDS R60, [R4+0xb8] ;  /* 0x0000b800043c7984 */ /* 0x000f680000000800 */
[----:B------:R-:W0:Y:S04]  /*26e0*/  LDS R62, [R4+0xbc] ;  /* 0x0000bc00043e7984 */ /* 0x000e280000000800 */
[----:B------:R-:W0:Y:S04]  /*26f0*/  LDS R40, [R4+0xc0] ;  /* 0x0000c00004287984 */ /* 0x000e280000000800 */
[----:B------:R-:W0:Y:S04]  /*2700*/  LDS R66, [R4+0xc4] ;  /* 0x0000c40004427984 */ /* 0x000e280000000800 */
[----:B------:R-:W0:Y:S04]  /*2710*/  LDS R74, [R4+0xc8] ;  /* 0x0000c800044a7984 */ /* 0x000e280000000800 */
[----:B------:R-:W0:Y:S04]  /*2720*/  LDS R30, [R4+0xcc] ;  /* 0x0000cc00041e7984 */ /* 0x000e280000000800 */
[----:B------:R1:W-:Y:S04]  /*2730*/  STS [R4+0x6c], R31 ;  /* 0x00006c1f04007388 */ /* 0x0003e80000000800 */
[----:B------:R2:W-:Y:S04]  /*2740*/  STS [R4+0x74], R7 ;  /* 0x0000740704007388 */ /* 0x0005e80000000800 */
[----:B------:R3:W-:Y:S01]  /*2750*/  STS [R4+0x78], R9 ;  /* 0x0000780904007388 */ /* 0x0007e20000000800 */
[----:B-1----:R-:W-:-:S03]  /*2760*/  FMUL R31, R61, R56 ;  /* 0x000000383d1f7220 */ /* 0x002fc60000400000 */
[----:B------:R1:W-:Y:S01]  /*2770*/  STS [R4+0x7c], R11 ;  /* 0x00007c0b04007388 */ /* 0x0003e20000000800 */
[----:B--2---:R-:W-:-:S03]  /*2780*/  FMUL R7, R61, R50 ;  /* 0x000000323d077220 */ /* 0x004fc60000400000 */
[----:B------:R2:W-:Y:S01]  /*2790*/  STS [R4+0x80], R29 ;  /* 0x0000801d04007388 */ /* 0x0005e20000000800 */
[----:B---3--:R-:W-:-:S03]  /*27a0*/  FMUL R9, R61, R52 ;  /* 0x000000343d097220 */ /* 0x008fc60000400000 */
[----:B------:R-:W3:Y:S01]  /*27b0*/  LDS R8, [R4+0xd0] ;  /* 0x0000d00004087984 */ /* 0x000ee20000000800 */
[----:B-1----:R-:W-:-:S03]  /*27c0*/  FMUL R11, R61, R54 ;  /* 0x000000363d0b7220 */ /* 0x002fc60000400000 */
[----:B------:R-:W1:Y:S01]  /*27d0*/  LDS R50, [R4+0xd4] ;  /* 0x0000d40004327984 */ /* 0x000e620000000800 */
[----:B--2---:R-:W-:-:S03]  /*27e0*/  FMUL R29, R34, R61 ;  /* 0x0000003d221d7220 */ /* 0x004fc60000400000 */
[----:B------:R-:W2:Y:S04]  /*27f0*/  LDS R52, [R4+0xd8] ;  /* 0x0000d80004347984 */ /* 0x000ea80000000800 */
[----:B------:R-:W0:Y:S04]  /*2800*/  LDS R54, [R4+0xdc] ;  /* 0x0000dc0004367984 */ /* 0x000e280000000800 */
[----:B------:R-:W0:Y:S04]  /*2810*/  LDS R34, [R4+0xe0] ;  /* 0x0000e00004227984 */ /* 0x000e280000000800 */
[----:B------:R-:W0:Y:S04]  /*2820*/  LDS R56, [R4+0xe4] ;  /* 0x0000e40004387984 */ /* 0x000e280000000800 */
[----:B------:R-:W0:Y:S04]  /*2830*/  LDS R76, [R4+0xe8] ;  /* 0x0000e800044c7984 */ /* 0x000e280000000800 */
[----:B------:R-:W0:Y:S04]  /*2840*/  LDS R43, [R4+0xec] ;  /* 0x0000ec00042b7984 */ /* 0x000e280000000800 */
[----:B------:R-:W1:Y:S04]  /*2850*/  LDS R42, [R4+0xf0] ;  /* 0x0000f000042a7984 */ /* 0x000e680000000800 */
[----:B------:R-:W1:Y:S04]  /*2860*/  LDS R32, [R4+0xf4] ;  /* 0x0000f40004207984 */ /* 0x000e680000000800 */
[----:B------:R-:W1:Y:S04]  /*2870*/  LDS R10, [R4+0xf8] ;  /* 0x0000f800040a7984 */ /* 0x000e680000000800 */
[----:B------:R2:W-:Y:S04]  /*2880*/  STS [R4+0x84], R7 ;  /* 0x0000840704007388 */ /* 0x0005e80000000800 */
[----:B------:R3:W-:Y:S04]  /*2890*/  STS [R4+0x88], R9 ;  /* 0x0000880904007388 */ /* 0x0007e80000000800 */
[----:B------:R4:W-:Y:S01]  /*28a0*/  STS [R4+0x8c], R11 ;  /* 0x00008c0b04007388 */ /* 0x0009e20000000800 */
[----:B--2---:R-:W-:-:S03]  /*28b0*/  FMUL R7, R61, R44 ;  /* 0x0000002c3d077220 */ /* 0x004fc60000400000 */
[----:B------:R2:W-:Y:S01]  /*28c0*/  STS [R4+0x90], R29 ;  /* 0x0000901d04007388 */ /* 0x0005e20000000800 */
[----:B---3--:R-:W-:-:S03]  /*28d0*/  FMUL R9, R61, R58 ;  /* 0x0000003a3d097220 */ /* 0x008fc60000400000 */
[----:B------:R0:W-:Y:S01]  /*28e0*/  STS [R4+0x4c], R35 ;  /* 0x00004c2304007388 */ /* 0x0001e20000000800 */
[----:B----4-:R-:W-:-:S03]  /*28f0*/  FMUL R11, R36, R61 ;  /* 0x0000003d240b7220 */ /* 0x010fc60000400000 */
[----:B------:R3:W-:Y:S01]  /*2900*/  STS [R4+0x50], R37 ;  /* 0x0000502504007388 */ /* 0x0007e20000000800 */
[----:B--2---:R-:W-:-:S03]  /*2910*/  FMUL R29, R61, R28 ;  /* 0x0000001c3d1d7220 */ /* 0x004fc60000400000 */
[----:B------:R5:W-:Y:S01]  /*2920*/  STS [R4+0x54], R39 ;  /* 0x0000542704007388 */ /* 0x000be20000000800 */
[----:B0-----:R-:W-:-:S03]  /*2930*/  FMUL R35, R38, R61 ;  /* 0x0000003d26237220 */ /* 0x001fc60000400000 */
[----:B------:R0:W-:Y:S01]  /*2940*/  STS [R4+0x58], R41 ;  /* 0x0000582904007388 */ /* 0x0001e20000000800 */
[----:B---3--:R-:W-:-:S03]  /*2950*/  FMUL R37, R61, R48 ;  /* 0x000000303d257220 */ /* 0x008fc60000400000 */
[----:B------:R2:W-:Y:S01]  /*2960*/  STS [R4+0x70], R33 ;  /* 0x0000702104007388 */ /* 0x0005e20000000800 */
[----:B-----5:R-:W-:-:S03]  /*2970*/  FMUL R39, R61, R60 ;  /* 0x0000003c3d277220 */ /* 0x020fc60000400000 */
[----:B------:R3:W-:Y:S01]  /*2980*/  STS [R4+0x94], R31 ;  /* 0x0000941f04007388 */ /* 0x0007e20000000800 */
[----:B0-----:R-:W-:-:S03]  /*2990*/  FMUL R41, R61, R62 ;  /* 0x0000003e3d297220 */ /* 0x001fc60000400000 */
[----:B------:R0:W-:Y:S01]  /*29a0*/  STS [R4+0x98], R7 ;  /* 0x0000980704007388 */ /* 0x0001e20000000800 */
[----:B--2---:R-:W-:-:S03]  /*29b0*/  FMUL R33, R61, R46 ;  /* 0x0000002e3d217220 */ /* 0x004fc60000400000 */
[----:B------:R2:W-:Y:S01]  /*29c0*/  STS [R4+0x9c], R9 ;  /* 0x00009c0904007388 */ /* 0x0005e20000000800 */
[----:B---3--:R-:W-:-:S03]  /*29d0*/  FMUL R31, R61, R6 ;  /* 0x000000063d1f7220 */ /* 0x008fc60000400000 */
        /* <DEDUP_REMOVED lines=11> */
[----:B-1----:R-:W-:-:S03]  /*2a90*/  FMUL R33, R61, R50 ;  /* 0x000000323d217220 */ /* 0x002fc60000400000 */
        /* <DEDUP_REMOVED lines=15> */
[C---:B--2---:R-:W-:Y:S01]  /*2b90*/  FMUL R29, R61.reuse, R32 ;  /* 0x000000203d1d7220 */ /* 0x044fe20000400000 */
[----:B------:R-:W-:Y:S02]  /*2ba0*/  FMUL R61, R61, R10 ;  /* 0x0000000a3d3d7220 */ /* 0x000fe40000400000 */
[----:B------:R1:W-:Y:S04]  /*2bb0*/  STS [R4+0xd8], R35 ;  /* 0x0000d82304007388 */ /* 0x0003e80000000800 */
[----:B------:R1:W-:Y:S04]  /*2bc0*/  STS [R4+0xdc], R37 ;  /* 0x0000dc2504007388 */ /* 0x0003e80000000800 */
[----:B------:R1:W-:Y:S04]  /*2bd0*/  STS [R4+0xe0], R39 ;  /* 0x0000e02704007388 */ /* 0x0003e80000000800 */
[----:B------:R1:W-:Y:S04]  /*2be0*/  STS [R4+0xe4], R41 ;  /* 0x0000e42904007388 */ /* 0x0003e80000000800 */
[----:B------:R1:W-:Y:S04]  /*2bf0*/  STS [R4+0xe8], R7 ;  /* 0x0000e80704007388 */ /* 0x0003e80000000800 */
[----:B------:R1:W-:Y:S04]  /*2c00*/  STS [R4+0xec], R9 ;  /* 0x0000ec0904007388 */ /* 0x0003e80000000800 */
[----:B------:R1:W-:Y:S04]  /*2c10*/  STS [R4+0xf0], R11 ;  /* 0x0000f00b04007388 */ /* 0x0003e80000000800 */
[----:B------:R1:W-:Y:S04]  /*2c20*/  STS [R4+0xf4], R29 ;  /* 0x0000f41d04007388 */ /* 0x0003e80000000800 */
[----:B------:R1:W-:Y:S02]  /*2c30*/  STS [R4+0xf8], R61 ;  /* 0x0000f83d04007388 */ /* 0x0003e40000000800 */
.L_x_5:
[----:B------:R-:W-:Y:S05]  /*2c40*/  BSYNC B0 ;  /* 0x0000000000007941 */ /* 0x000fea0003800000 */
.L_x_4:
[----:B-1----:R-:W-:Y:S01]  /*2c50*/  SHF.R.S32.HI R4, RZ, 0x1f, R3 ;  /* 0x0000001fff047819 */ /* 0x002fe20000011403 */
[----:B------:R-:W-:Y:S01]  /*2c60*/  ULDC.64 UR8, c[0x0][0x118] ;  /* 0x0000460000087ab9 */ /* 0x000fe20000000a00 */
[----:B0-----:R-:W-:Y:S01]  /*2c70*/  MOV R8, UR6 ;  /* 0x0000000600087c02 */ /* 0x001fe20008000f00 */
[----:B------:R-:W-:-:S06]  /*2c80*/  NOP ;  /* 0x0000000000007918 */ /* 0x000fcc0000000000 */
[----:B------:R-:W-:Y:S01]  /*2c90*/  MOV R7, UR4 ;  /* 0x0000000400077c02 */ /* 0x000fe20008000f00 */
[----:B------:R-:W-:Y:S01]  /*2ca0*/  IMAD R4, R4, c[0x0][0x198], RZ ;  /* 0x0000660004047a24 */ /* 0x000fe200078e02ff */
[----:B------:R-:W-:Y:S02]  /*2cb0*/  MOV R6, R8 ;  /* 0x0000000800067202 */ /* 0x000fe40000000f00 */
[----:B------:R-:W-:Y:S01]  /*2cc0*/  MOV R9, UR7 ;  /* 0x0000000700097c02 */ /* 0x000fe20008000f00 */
[C---:B------:R-:W-:Y:S01]  /*2cd0*/  IMAD R9, R3.reuse, c[0x0][0x19c], R4 ;  /* 0x0000670003097a24 */ /* 0x040fe200078e0204 */
[----:B------:R-:W-:Y:S01]  /*2ce0*/  MOV R11, c[0x0][0x198] ;  /* 0x00006600000b7a02 */ /* 0x000fe20000000f00 */
[----:B------:R-:W-:Y:S01]  /*2cf0*/  IMAD.WIDE.U32 R6, R3, c[0x0][0x198], R6 ;  /* 0x0000660003067a25 */ /* 0x000fe200078e0006 */
[----:B------:R-:W0:Y:S04]  /*2d00*/  S2R R30, SR_LANEID ;  /* 0x00000000001e7919 */ /* 0x000e280000000000 */
[----:B------:R-:W-:Y:S01]  /*2d10*/  IADD3 R7, R7, R9, RZ ;  /* 0x0000000907077210 */ /* 0x000fe20007ffe0ff */
[----:B------:R-:W-:Y:S01]  /*2d20*/  LDS.64 R32, [R5+0x1000] ;  /* 0x0010000005207984 */ /* 0x000fe20000000a00 */
[----:B------:R-:W-:-:S03]  /*2d30*/  LEA R9, P0, R6, c[0x0][0x170], 0x1 ;  /* 0x00005c0006097a11 */ /* 0x000fc600078008ff */
[----:B------:R-:W-:Y:S01]  /*2d40*/  LDS.64 R34, [R5+0x1800] ;  /* 0x0018000005227984 */ /* 0x000fe20000000a00 */
[----:B------:R-:W-:Y:S02]  /*2d50*/  LEA.HI.X R7, R6, c[0x0][0x174], R7, 0x1, P0 ;  /* 0x00005d0006077a11 */ /* 0x000fe400000f0c07 */
[C---:B------:R-:W-:Y:S01]  /*2d60*/  LEA R8, P0, R70.reuse, R9, 0x2 ;  /* 0x0000000946087211 */ /* 0x040fe200078010ff */
[----:B------:R-:W-:Y:S03]  /*2d70*/  LDS.64 R56, [R5+0x1060] ;  /* 0x0010600005387984 */ /* 0x000fe60000000a00 */
[----:B------:R-:W-:Y:S01]  /*2d80*/  LEA.HI.X R9, R70, R7, R71, 0x2, P0 ;  /* 0x0000000746097211 */ /* 0x000fe200000f1447 */
[----:B------:R-:W-:Y:S04]  /*2d90*/  LDS.64 R58, [R5+0x1860] ;  /* 0x00186000053a7984 */ /* 0x000fe80000000a00 */
[----:B------:R-:W-:Y:S01]  /*2da0*/  IMAD.WIDE.U32 R10, R11, 0x10, R8 ;  /* 0x000000100b0a7825 */ /* 0x000fe200078e0008 */
[----:B------:R1:W2:Y:S04]  /*2db0*/  LDG.E R42, [R8.64] ;  /* 0x00000008082a7981 */ /* 0x0002a8000c1e1900 */
[----:B------:R1:W3:Y:S04]  /*2dc0*/  LDG.E R44, [R8.64+0x10] ;  /* 0x00001008082c7981 */ /* 0x0002e8000c1e1900 */
[----:B------:R2:W4:Y:S04]  /*2dd0*/  LDG.E R46, [R10.64] ;  /* 0x000000080a2e7981 */ /* 0x000528000c1e1900 */
[----:B------:R2:W5:Y:S04]  /*2de0*/  LDG.E R48, [R10.64+0x10] ;  /* 0x000010080a307981 */ /* 0x000568000c1e1900 */
        /* <DEDUP_REMOVED lines=11> */
[----:B------:R2:W5:Y:S01]  /*2ea0*/  LDG.E R7, [R10.64+0x70] ;  /* 0x000070080a077981 */ /* 0x000562000c1e1900 */
[----:B0-----:R-:W-:-:S02]  /*2eb0*/  SHF.R.U32.HI R28, RZ, 0x3, R30 ;  /* 0x00000003ff1c7819 */ /* 0x001fc4000001161e */
[----:B------:R-:W-:Y:S01]  /*2ec0*/  LOP3.LUT R29, R30, 0x7, RZ, 0xc0, !PT ;  /* 0x000000071e1d7812 */ /* 0x000fe200078ec0ff */
[----:B------:R-:W-:Y:S01]  /*2ed0*/  LDS.64 R40, [R5+0x1080] ;  /* 0x0010800005287984 */ /* 0x000fe20000000a00 */
[----:B------:R-:W-:Y:S02]  /*2ee0*/  SHF.L.U32 R28, R28, 0x3, RZ ;  /* 0x000000031c1c7819 */ /* 0x000fe400000006ff */
[----:B-1----:R-:W-:Y:S01]  /*2ef0*/  SHF.R.U32.HI R8, RZ, 0x4, R30 ;  /* 0x00000004ff087819 */ /* 0x002fe2000001161e */
[----:B------:R-:W-:Y:S01]  /*2f00*/  LDS.64 R50, [R5+0x18c0] ;  /* 0x0018c00005327984 */ /* 0x000fe20000000a00 */
[----:B------:R-:W-:Y:S02]  /*2f10*/  LOP3.LUT R29, R28, 0x8, R29, 0xe2, !PT ;  /* 0x000000081c1d7812 */ /* 0x000fe400078ee21d */
[----:B------:R-:W-:Y:S01]  /*2f20*/  SHF.L.U32 R8, R8, 0x3, RZ ;  /* 0x0000000308087819 */ /* 0x000fe200000006ff */
[----:B------:R-:W-:Y:S03]  /*2f30*/  LDS.64 R30, [R5+0x1820] ;  /* 0x00182000051e7984 */ /* 0x000fe60000000a00 */
[----:B------:R-:W-:Y:S01]  /*2f40*/  LEA R29, R29, R8, 0x4 ;  /* 0x000000081d1d7211 */ /* 0x000fe200078e20ff */
[----:B------:R-:W-:Y:S03]  /*2f50*/  LDS.64 R52, [R5+0x10e0] ;  /* 0x0010e00005347984 */ /* 0x000fe60000000a00 */
[----:B------:R-:W-:Y:S01]  /*2f60*/  LEA R36, R29, R64, 0x1 ;  /* 0x000000401d247211 */ /* 0x000fe200078e08ff */
[----:B------:R-:W-:Y:S04]  /*2f70*/  LDS.64 R54, [R5+0x18e0] ;  /* 0x0018e00005367984 */ /* 0x000fe80000000a00 */
[----:B------:R-:W-:Y:S04]  /*2f80*/  LDS.64 R28, [R5+0x1020] ;  /* 0x00102000051c7984 */ /* 0x000fe80000000a00 */
[----:B------:R-:W-:Y:S01]  /*2f90*/  LDSM.16.M88.4 R36, [R36] ;  /* 0x000000002424783b */ /* 0x000fe20000000200 */
[----:B------:R-:W-:-:S04]  /*2fa0*/  IADD3 R3, R3, 0x10, RZ ;  /* 0x0000001003037810 */ /* 0x000fc80007ffe0ff */
[----:B------:R-:W-:-:S04]  /*2fb0*/  ISETP.GE.U32.AND P0, PT, R3, c[0x0][0x190], PT ;  /* 0x0000640003007a0c */ /* 0x000fc80003f06070 */
[----:B------:R-:W-:Y:S01]  /*2fc0*/  ISETP.GE.AND.EX P0, PT, RZ, c[0x0][0x194], PT, P0 ;  /* 0x00006500ff007a0c */ /* 0x000fe20003f06300 */
[----:B--2---:R-:W-:Y:S04]  /*2fd0*/  MOVM.16.MT88 R10, R42 ;  /* 0x000000002a0a723a */ /* 0x004fe80000000000 */
[----:B---3--:R-:W-:Y:S04]  /*2fe0*/  MOVM.16.MT88 R8, R44 ;  /* 0x000000002c08723a */ /* 0x008fe80000000000 */
[----:B----4-:R-:W0:Y:S04]  /*2ff0*/  MOVM.16.MT88 R11, R46 ;  /* 0x000000002e0b723a */ /* 0x010e280000000000 */
[----:B-----5:R-:W1:Y:S04]  /*3000*/  MOVM.16.MT88 R9, R48 ;  /* 0x000000003009723a */ /* 0x020e680000000000 */
[----:B------:R-:W-:Y:S04]  /*3010*/  LDS.64 R42, [R5+0x1880] ;  /* 0x00188000052a7984 */ /* 0x000fe80000000a00 */
[----:B------:R-:W-:Y:S04]  /*3020*/  LDS.64 R44, [R5+0x10a0] ;  /* 0x0010a000052c7984 */ /* 0x000fe80000000a00 */
[----:B------:R-:W-:Y:S04]  /*3030*/  LDS.64 R46, [R5+0x18a0] ;  /* 0x0018a000052e7984 */ /* 0x000fe80000000a00 */
[----:B------:R-:W-:Y:S01]  /*3040*/  LDS.64 R48, [R5+0x10c0] ;  /* 0x0010c00005307984 */ /* 0x000fe20000000a00 */
[C---:B0-----:R-:W-:Y:S03]  /*3050*/  HMMA.16816.F32 R32, R36.reuse, R10, R32 ;  /* 0x0000000a2420723c */ /* 0x041fe60000001820 */
[----:B------:R-:W-:Y:S05]  /*3060*/  LDS.64 R10, [R5+0x1840] ;  /* 0x00184000050a7984 */ /* 0x000fea0000000a00 */
[C---:B-1----:R-:W-:Y:S01]  /*3070*/  HMMA.16816.F32 R28, R36.reuse, R8, R28 ;  /* 0x00000008241c723c */ /* 0x042fe2000000181c */
[----:B------:R-:W-:Y:S04]  /*3080*/  LDS.64 R8, [R5+0x1040] ;  /* 0x0010400005087984 */ /* 0x000fe80000000a00 */
[----:B------:R-:W-:Y:S04]  /*3090*/  MOVM.16.MT88 R70, R70 ;  /* 0x000000004646723a */ /* 0x000fe80000000000 */
[----:B------:R-:W-:Y:S04]  /*30a0*/  MOVM.16.MT88 R66, R66 ;  /* 0x000000004242723a */ /* 0x000fe80000000000 */
[----:B------:R-:W-:Y:S04]  /*30b0*/  MOVM.16.MT88 R62, R62 ;  /* 0x000000003e3e723a */ /* 0x000fe80000000000 */
[----:B------:R-:W-:Y:S04]  /*30c0*/  MOVM.16.MT88 R60, R60 ;  /* 0x000000003c3c723a */ /* 0x000fe80000000000 */
[----:B------:R-:W-:Y:S04]  /*30d0*/  MOVM.16.MT88 R4, R4 ;  /* 0x000000000404723a */ /* 0x000fe80000000000 */
[----:B------:R-:W0:Y:S04]  /*30e0*/  MOVM.16.MT88 R71, R71 ;  /* 0x000000004747723a */ /* 0x000e280000000000 */
[----:B------:R-:W1:Y:S04]  /*30f0*/  MOVM.16.MT88 R67, R67 ;  /* 0x000000004343723a */ /* 0x000e680000000000 */
[----:B------:R-:W2:Y:S04]  /*3100*/  MOVM.16.MT88 R63, R63 ;  /* 0x000000003f3f723a */ /* 0x000ea80000000000 */
[----:B------:R-:W3:Y:S04]  /*3110*/  MOVM.16.MT88 R61, R61 ;  /* 0x000000003d3d723a */ /* 0x000ee80000000000 */
[----:B------:R-:W4:Y:S04]  /*3120*/  MOVM.16.MT88 R5, R74 ;  /* 0x000000004a05723a */ /* 0x000f280000000000 */
[----:B------:R-:W-:Y:S04]  /*3130*/  MOVM.16.MT88 R6, R6 ;  /* 0x000000000606723a */ /* 0x000fe80000000000 */
[----:B------:R-:W5:Y:S01]  /*3140*/  MOVM.16.MT88 R7, R7 ;  /* 0x000000000707723a */ /* 0x000f620000000000 */
[C---:B0-----:R-:W-:Y:S08]  /*3150*/  HMMA.16816.F32 R8, R36.reuse, R70, R8 ;  /* 0x000000462408723c */ /* 0x041ff00000001808 */
[C---:B-1----:R-:W-:Y:S08]  /*3160*/  HMMA.16816.F32 R56, R36.reuse, R66, R56 ;  /* 0x000000422438723c */ /* 0x042ff00000001838 */
[C---:B--2---:R-:W-:Y:S08]  /*3170*/  HMMA.16816.F32 R40, R36.reuse, R62, R40 ;  /* 0x0000003e2428723c */ /* 0x044ff00000001828 */
[C---:B---3--:R-:W-:Y:S08]  /*3180*/  HMMA.16816.F32 R44, R36.reuse, R60, R44 ;  /* 0x0000003c242c723c */ /* 0x048ff0000000182c */
[C---:B----4-:R-:W-:Y:S08]  /*3190*/  HMMA.16816.F32 R48, R36.reuse, R4, R48 ;  /* 0x000000042430723c */ /* 0x050ff00000001830 */
[----:B-----5:R-:W-:Y:S01]  /*31a0*/  HMMA.16816.F32 R36, R36, R6, R52 ;  /* 0x000000062424723c */ /* 0x020fe20000001834 */
[----:B------:R-:W-:Y:S01]  /*31b0*/  @P0 CALL.REL.NOINC `(.L_x_1) ;  /* 0x0000001000000944 */ /* 0x000fe20003c00000 */
[----:B------:R-:W-:Y:S06]  /*31c0*/  BRA `(.L_x_6) ;  /* 0xffffd57000007947 */ /* 0x000fec000383ffff */
.L_x_1:
[----:B0-----:R-:W0:Y:S01]  /*31d0*/  S2R R2, SR_TID.X ;  /* 0x0000000000027919 */ /* 0x001e220000002100 */
[----:B------:R-:W-:-:S02]  /*31e0*/  ISETP.GT.AND P0, PT, R68, 0xf, PT ;  /* 0x0000000f4400780c */ /* 0x000fc40003f04270 */
[----:B------:R-:W-:Y:S02]  /*31f0*/  LEA R72, R65, R72, 0x5 ;  /* 0x0000004841487211 */ /* 0x000fe400078e28ff */
[----:B0-----:R-:W-:-:S04]  /*3200*/  SHF.R.S32.HI R3, RZ, 0x1f, R2 ;  /* 0x0000001fff037819 */ /* 0x001fc80000011402 */
[----:B------:R-:W-:-:S04]  /*3210*/  LEA.HI R3, R3, R2, RZ, 0x5 ;  /* 0x0000000203037211 */ /* 0x000fc800078f28ff */
[----:B------:R-:W-:-:S04]  /*3220*/  SHF.R.S32.HI R6, RZ, 0x5, R3 ;  /* 0x00000005ff067819 */ /* 0x000fc80000011403 */
[----:B------:R-:W-:-:S04]  /*3230*/  SHF.L.U32 R2, R6, 0xa, RZ ;  /* 0x0000000a06027819 */ /* 0x000fc800000006ff */
        /* <DEDUP_REMOVED lines=19> */
[----:B------:R-:W-:Y:S05]  /*3370*/  @P0 EXIT ;  /* 0x000000000000094d */ /* 0x000fea0003800000 */
[----:B0-----:R-:W0:Y:S01]  /*3380*/  S2R R9, SR_CTAID.Z ;  /* 0x0000000000097919 */ /* 0x001e220000002700 */
[----:B------:R-:W-:-:S03]  /*3390*/  SHF.R.S32.HI R69, RZ, 0x1f, R68 ;  /* 0x0000001fff457819 */ /* 0x000fc60000011444 */
[----:B------:R-:W1:Y:S04]  /*33a0*/  S2R R2, SR_CTAID.Y ;  /* 0x0000000000027919 */ /* 0x000e680000002600 */
[----:B------:R-:W2:Y:S01]  /*33b0*/  S2R R11, SR_CTAID.X ;  /* 0x00000000000b7919 */ /* 0x000ea20000002500 */
[----:B0-----:R-:W-:Y:S02]  /*33c0*/  SHF.R.S32.HI R4, RZ, 0x1f, R9 ;  /* 0x0000001fff047819 */ /* 0x001fe40000011409 */
[----:B-1----:R-:W-:-:S03]  /*33d0*/  SHF.R.S32.HI R3, RZ, 0x1f, R2 ;  /* 0x0000001fff037819 */ /* 0x002fc60000011402 */
[----:B------:R-:W-:Y:S01]  /*33e0*/  IMAD R8, R4, c[0x0][0x188], RZ ;  /* 0x0000620004087a24 */ /* 0x000fe200078e02ff */
[----:B--2---:R-:W-:Y:S01]  /*33f0*/  LEA R11, R11, R6, 0x2 ;  /* 0x000000060b0b7211 */ /* 0x004fe200078e10ff */
[----:B------:R-:W-:Y:S01]  /*3400*/  IMAD.WIDE.U32 R4, R9, c[0x0][0x188], R2 ;  /* 0x0000620009047a25 */ /* 0x000fe200078e0002 */
[----:B------:R-:W-:Y:S02]  /*3410*/  MOV R6, RZ ;  /* 0x000000ff00067202 */ /* 0x000fe40000000f00 */
[----:B------:R-:W-:Y:S01]  /*3420*/  SHF.L.U32 R11, R11, 0x4, RZ ;  /* 0x000000040b0b7819 */ /* 0x000fe200000006ff */
[----:B------:R-:W-:Y:S02]  /*3430*/  IMAD R9, R9, c[0x0][0x18c], R8 ;  /* 0x0000630009097a24 */ /* 0x000fe400078e0208 */
[----:B------:R-:W-:Y:S01]  /*3440*/  IMAD.WIDE.U32 R2, R4, c[0x0][0x190], R68 ;  /* 0x0000640004027a25 */ /* 0x000fe200078e0044 */
[----:B------:R-:W-:Y:S02]  /*3450*/  SHF.L.U32 R68, R68, 0x6, RZ ;  /* 0x0000000644447819 */ /* 0x000fe400000006ff */
[----:B------:R-:W-:-:S02]  /*3460*/  IADD3 R9, R5, R9, RZ ;  /* 0x0000000905097210 */ /* 0x000fc40007ffe0ff */
[----:B------:R-:W-:-:S03]  /*3470*/  SHF.R.S32.HI R5, RZ, 0x1f, R11 ;  /* 0x0000001fff057819 */ /* 0x000fc6000001140b */
[----:B------:R-:W-:-:S04]  /*3480*/  IMAD R9, R9, c[0x0][0x190], RZ ;  /* 0x0000640009097a24 */ /* 0x000fc800078e02ff */
[----:B------:R-:W-:Y:S01]  /*3490*/  IMAD R9, R4, c[0x0][0x194], R9 ;  /* 0x0000650004097a24 */ /* 0x000fe200078e0209 */
[----:B------:R-:W-:-:S04]  /*34a0*/  IADD3 R4, P0, R11, R2, RZ ;  /* 0x000000020b047210 */ /* 0x000fc80007f1e0ff */
[----:B------:R-:W-:-:S05]  /*34b0*/  IADD3.X R2, R5, R9, R3, P0, !PT ;  /* 0x0000000905027210 */ /* 0x000fca00007fe403 */
[----:B------:R-:W-:Y:S02]  /*34c0*/  IMAD R5, R2, c[0x0][0x198], RZ ;  /* 0x0000660002057a24 */ /* 0x000fe400078e02ff */
[----:B------:R-:W-:-:S04]  /*34d0*/  IMAD.WIDE.U32 R2, R4, c[0x0][0x198], RZ ;  /* 0x0000660004027a25 */ /* 0x000fc800078e00ff */
[----:B------:R-:W-:Y:S01]  /*34e0*/  IMAD R5, R4, c[0x0][0x19c], R5 ;  /* 0x0000670004057a24 */ /* 0x000fe200078e0205 */
[----:B------:R-:W-:-:S04]  /*34f0*/  LEA R8, P0, R2, c[0x0][0x178], 0x1 ;  /* 0x00005e0002087a11 */ /* 0x000fc800078008ff */
[----:B------:R-:W-:Y:S02]  /*3500*/  IADD3 R3, R3, R5, RZ ;  /* 0x0000000503037210 */ /* 0x000fe40007ffe0ff */
[----:B------:R-:W-:Y:S02]  /*3510*/  IADD3 R8, P1, R8, 0x8, RZ ;  /* 0x0000000808087810 */ /* 0x000fe40007f3e0ff */
[----:B------:R-:W-:Y:S02]  /*3520*/  LEA.HI.X R2, R2, c[0x0][0x17c], R3, 0x1, P0 ;  /* 0x00005f0002027a11 */ /* 0x000fe400000f0c03 */
[----:B------:R-:W-:Y:S02]  /*3530*/  IADD3 R3, R7, 0x1000, RZ ;  /* 0x0000100007037810 */ /* 0x000fe40007ffe0ff */
[----:B------:R-:W-:Y:S02]  /*3540*/  IADD3.X R11, RZ, R2, RZ, P1, !PT ;  /* 0x00000002ff0b7210 */ /* 0x000fe40000ffe4ff */
.L_x_23:
[----:B------:R-:W-:Y:S01]  /*3550*/  LEA R7, R68, R3, 0x2 ;  /* 0x0000000344077211 */ /* 0x000fe200078e10ff */
[----:B------:R-:W0:Y:S01]  /*3560*/  MUFU.RCP R5, R0 ;  /* 0x0000000000057308 */ /* 0x000e220000001000 */
[----:B------:R-:W-:Y:S03]  /*3570*/  BSSY B0, `(.L_x_7) ;  /* 0x000000e000007945 */ /* 0x000fe60003800000 */
[----:B------:R-:W1:Y:S01]  /*3580*/  LDS R2, [R7] ;  /* 0x0000000007027984 */ /* 0x000e620000000800 */
[----:B0-----:R-:W-:-:S04]  /*3590*/  FFMA R4, R5, -R0, 1 ;  /* 0x3f80000005047423 */ /* 0x001fc80000000800 */
[----:B------:R-:W-:Y:S01]  /*35a0*/  FFMA R5, R5, R4, R5 ;  /* 0x0000000405057223 */ /* 0x000fe20000000005 */
[----:B-1----:R-:W0:Y:S03]  /*35b0*/  FCHK P0, R2, R0 ;  /* 0x0000000002007302 */ /* 0x002e260000000000 */
[----:B------:R-:W-:-:S04]  /*35c0*/  FFMA R9, R2, R5, RZ ;  /* 0x0000000502097223 */ /* 0x000fc800000000ff */
[----:B------:R-:W-:-:S04]  /*35d0*/  FFMA R4, R9, -R0, R2 ;  /* 0x8000000009047223 */ /* 0x000fc80000000002 */
[----:B------:R-:W-:Y:S01]  /*35e0*/  FFMA R9, R5, R4, R9 ;  /* 0x0000000405097223 */ /* 0x000fe20000000009 */
[----:B------:R-:W-:Y:S02]  /*35f0*/  MOV R4, R8 ;  /* 0x0000000800047202 */ /* 0x000fe40000000f00 */
[----:B------:R-:W-:Y:S01]  /*3600*/  MOV R5, R11 ;  /* 0x0000000b00057202 */ /* 0x000fe20000000f00 */
[----:B0-----:R-:W-:Y:S05]  /*3610*/  @!P0 BRA `(.L_x_8) ;  /* 0x0000003000008947 */ /* 0x001fea0003800000 */
[----:B-----5:R-:W-:Y:S02]  /*3620*/  MOV R14, 0x3640 ;  /* 0x00003640000e7802 */ /* 0x020fe40000000f00 */
[----:B------:R-:W-:Y:S05]  /*3630*/  CALL.REL.NOINC `($__internal_0_$__cuda_sm3x_div_rn_noftz_f32_slowpath) ;  /* 0x0000083000007944 */ /* 0x000fea0003c00000 */
[----:B------:R-:W-:Y:S02]  /*3640*/  MOV R9, R2 ;  /* 0x0000000200097202 */ /* 0x000fe40000000f00 */
.L_x_8:
[----:B------:R-:W-:Y:S05]  /*3650*/  BSYNC B0 ;  /* 0x0000000000007941 */ /* 0x000fea0003800000 */
.L_x_7:
[----:B------:R-:W0:Y:S01]  /*3660*/  LDS R10, [R7+0x4] ;  /* 0x00000400070a7984 */ /* 0x000e220000000800 */
[----:B------:R-:W1:Y:S01]  /*3670*/  MUFU.RCP R11, R0 ;  /* 0x00000000000b7308 */ /* 0x000e620000001000 */
[----:B------:R-:W-:Y:S01]  /*3680*/  F2FP.PACK_AB R9, RZ, R9 ;  /* 0x00000009ff09723e */ /* 0x000fe200000000ff */
[----:B------:R-:W-:Y:S01]  /*3690*/  ULDC.64 UR4, c[0x0][0x118] ;  /* 0x0000460000047ab9 */ /* 0x000fe20000000a00 */
[----:B------:R-:W-:Y:S02]  /*36a0*/  BSSY B0, `(.L_x_9) ;  /* 0x000000d000007945 */ /* 0x000fe40003800000 */
[----:B-----5:R-:W-:-:S05]  /*36b0*/  PRMT R12, R9, 0x7610, R12 ;  /* 0x00007610090c7816 */ /* 0x020fca000000000c */
[----:B------:R2:W-:Y:S01]  /*36c0*/  STG.E.U16 [R4.64+-0x8], R12 ;  /* 0xfffff80c04007986 */ /* 0x0005e2000c101504 */
[----:B-1----:R-:W-:-:S04]  /*36d0*/  FFMA R2, R11, -R0, 1 ;  /* 0x3f8000000b027423 */ /* 0x002fc80000000800 */
[----:B------:R-:W-:Y:S01]  /*36e0*/  FFMA R2, R11, R2, R11 ;  /* 0x000000020b027223 */ /* 0x000fe2000000000b */
[----:B0-----:R-:W0:Y:S03]  /*36f0*/  FCHK P0, R10, R0 ;  /* 0x000000000a007302 */ /* 0x001e260000000000 */
[----:B------:R-:W-:-:S04]  /*3700*/  FFMA R9, R2, R10, RZ ;  /* 0x0000000a02097223 */ /* 0x000fc800000000ff */
[----:B------:R-:W-:-:S04]  /*3710*/  FFMA R8, R9, -R0, R10 ;  /* 0x8000000009087223 */ /* 0x000fc8000000000a */
[----:B------:R-:W-:Y:S01]  /*3720*/  FFMA R2, R2, R8, R9 ;  /* 0x0000000802027223 */ /* 0x000fe20000000009 */
[----:B0-----:R-:W-:Y:S05]  /*3730*/  @!P0 BRA `(.L_x_10) ;  /* 0x0000003000008947 */ /* 0x001fea0003800000 */
[----:B--2---:R-:W-:Y:S02]  /*3740*/  MOV R2, R10 ;  /* 0x0000000a00027202 */ /* 0x004fe40000000f00 */
[----:B------:R-:W-:Y:S02]  /*3750*/  MOV R14, 0x3770 ;  /* 0x00003770000e7802 */ /* 0x000fe40000000f00 */
[----:B------:R-:W-:Y:S05]  /*3760*/  CALL.REL.NOINC `($__internal_0_$__cuda_sm3x_div_rn_noftz_f32_slowpath) ;  /* 0x0000070000007944 */ /* 0x000fea0003c00000 */
.L_x_10:
[----:B--2---:R-:W-:Y:S05]  /*3770*/  BSYNC B0 ;  /* 0x0000000000007941 */ /* 0x004fea0003800000 */
.L_x_9:
[----:B------:R-:W0:Y:S01]  /*3780*/  LDS R10, [R7+0x8] ;  /* 0x00000800070a7984 */ /* 0x000e220000000800 */
[----:B------:R-:W1:Y:S01]  /*3790*/  MUFU.RCP R9, R0 ;  /* 0x0000000000097308 */ /* 0x000e620000001000 */
[----:B------:R-:W-:Y:S01]  /*37a0*/  F2FP.PACK_AB R2, RZ, R2 ;  /* 0x00000002ff02723e */ /* 0x000fe200000000ff */
[----:B------:R-:W-:Y:S03]  /*37b0*/  BSSY B0, `(.L_x_11) ;  /* 0x000000d000007945 */ /* 0x000fe60003800000 */
[----:B------:R-:W-:-:S05]  /*37c0*/  PRMT R11, R2, 0x7610, R11 ;  /* 0x00007610020b7816 */ /* 0x000fca000000000b */
        /* <DEDUP_REMOVED lines=11> */
.L_x_12:
[----:B--2---:R-:W-:Y:S05]  /*3880*/  BSYNC B0 ;  /* 0x0000000000007941 */ /* 0x004fea0003800000 */
.L_x_11:
        /* <DEDUP_REMOVED lines=16> */
.L_x_14:
[----:B--2---:R-:W-:Y:S05]  /*3990*/  BSYNC B0 ;  /* 0x0000000000007941 */ /* 0x004fea0003800000 */
.L_x_13:
        /* <DEDUP_REMOVED lines=16> */
.L_x_16:
[----:B--2---:R-:W-:Y:S05]  /*3aa0*/  BSYNC B0 ;  /* 0x0000000000007941 */ /* 0x004fea0003800000 */
.L_x_15:
[----:B------:R-:W0:Y:S01]  /*3ab0*/  LDS R10, [R7+0x14] ;  /* 0x00001400070a7984 */ /* 0x000e220000000800 */
[----:B------:R-:W1:Y:S01]  /*3ac0*/  MUFU.RCP R9, R0 ;  /* 0x0000000000097308 */ /* 0x000e620000001000 */
[----:B------:R-:W-:Y:S01]  /*3ad0*/  F2FP.PACK_AB R2, RZ, R2 ;  /* 0x00000002ff02723e */ /* 0x000fe200000000ff */
[----:B------:R-:W-:Y:S03]  /*3ae0*/  BSSY B0, `(.L_x_17) ;  /* 0x000000d000007945 */ /* 0x000fe60003800000 */
[----:B------:R-:W-:-:S05]  /*3af0*/  PRMT R11, R2, 0x7610, R11 ;  /* 0x00007610020b7816 */ /* 0x000fca000000000b */
[----:B------:R2:W-:Y:S01]  /*3b00*/  STG.E.U16 [R4.64], R11 ;  /* 0x0000000b04007986 */ /* 0x0005e2000c101504 */
        /* <DEDUP_REMOVED lines=10> */
.L_x_18:
[----:B--2---:R-:W-:Y:S05]  /*3bb0*/  BSYNC B0 ;  /* 0x0000000000007941 */ /* 0x004fea0003800000 */
.L_x_17:
[----:B------:R-:W0:Y:S01]  /*3bc0*/  LDS R10, [R7+0x18] ;  /* 0x00001800070a7984 */ /* 0x000e220000000800 */
[----:B------:R-:W1:Y:S01]  /*3bd0*/  MUFU.RCP R9, R0 ;  /* 0x0000000000097308 */ /* 0x000e620000001000 */
[----:B------:R-:W-:Y:S01]  /*3be0*/  F2FP.PACK_AB R2, RZ, R2 ;  /* 0x00000002ff02723e */ /* 0x000fe200000000ff */
[----:B------:R-:W-:Y:S03]  /*3bf0*/  BSSY B0, `(.L_x_19) ;  /* 0x000000d000007945 */ /* 0x000fe60003800000 */
[----:B------:R-:W-:-:S05]  /*3c00*/  PRMT R11, R2, 0x7610, R11 ;  /* 0x00007610020b7816 */ /* 0x000fca000000000b */
[----:B------:R2:W-:Y:S01]  /*3c10*/  STG.E.U16 [R4.64+0x2], R11 ;  /* 0x0000020b04007986 */ /* 0x0005e2000c101504 */
        /* <DEDUP_REMOVED lines=10> */
.L_x_20:
[----:B--2---:R-:W-:Y:S05]  /*3cc0*/  BSYNC B0 ;  /* 0x0000000000007941 */ /* 0x004fea0003800000 */
.L_x_19:
        /* <DEDUP_REMOVED lines=16> */
.L_x_22:
[----:B--2---:R-:W-:Y:S05]  /*3dd0*/  BSYNC B0 ;  /* 0x0000000000007941 */ /* 0x004fea0003800000 */
.L_x_21:
[----:B------:R-:W-:Y:S02]  /*3de0*/  F2FP.PACK_AB R2, RZ, R2 ;  /* 0x00000002ff02723e */ /* 0x000fe400000000ff */
[----:B------:R-:W-:Y:S02]  /*3df0*/  IADD3 R6, R6, 0x8, RZ ;  /* 0x0000000806067810 */ /* 0x000fe40007ffe0ff */
[----:B------:R-:W-:Y:S01]  /*3e00*/  IADD3 R8, P1, R4, 0x10, RZ ;  /* 0x0000001004087810 */ /* 0x000fe20007f3e0ff */
[----:B------:R0:W-:Y:S01]  /*3e10*/  STG.E.U16 [R4.64+0x6], R2 ;  /* 0x0000060204007986 */ /* 0x0001e2000c101504 */
[----:B------:R-:W-:Y:S02]  /*3e20*/  ISETP.NE.AND P0, PT, R6, 0x40, PT ;  /* 0x000000400600780c */ /* 0x000fe40003f05270 */
[----:B------:R-:W-:-:S02]  /*3e30*/  IADD3.X R11, RZ, R5, RZ, P1, !PT ;  /* 0x00000005ff0b7210 */ /* 0x000fc40000ffe4ff */
[----:B------:R-:W-:-:S09]  /*3e40*/  IADD3 R3, R3, 0x20, RZ ;  /* 0x0000002003037810 */ /* 0x000fd20007ffe0ff */
[----:B0-----:R-:W-:Y:S05]  /*3e50*/  @P0 BRA `(.L_x_23) ;  /* 0xfffff6f000000947 */ /* 0x001fea000383ffff */
[----:B------:R-:W-:Y:S05]  /*3e60*/  EXIT ;  /* 0x000000000000794d */ /* 0x000fea0003800000 */
        .weak           $__internal_0_$__cuda_sm3x_div_rn_noftz_f32_slowpath
        .type           $__internal_0_$__cuda_sm3x_div_rn_noftz_f32_slowpath,@function
        .size           $__internal_0_$__cuda_sm3x_div_rn_noftz_f32_slowpath,(.L_x_36 - $__internal_0_$__cuda_sm3x_div_rn_noftz_f32_slowpath)
$__internal_0_$__cuda_sm3x_div_rn_noftz_f32_slowpath:
[----:B------:R-:W-:Y:S01]  /*3e70*/  SHF.R.U32.HI R9, RZ, 0x17, R0 ;  /* 0x00000017ff097819 */ /* 0x000fe20000011600 */
[----:B------:R-:W-:Y:S01]  /*3e80*/  BSSY B1, `(.L_x_24) ;  /* 0x0000063000017945 */ /* 0x000fe20003800000 */
[----:B------:R-:W-:Y:S02]  /*3e90*/  SHF.R.U32.HI R8, RZ, 0x17, R2 ;  /* 0x00000017ff087819 */ /* 0x000fe40000011602 */
[----:B------:R-:W-:Y:S02]  /*3ea0*/  LOP3.LUT R16, R9, 0xff, RZ, 0xc0, !PT ;  /* 0x000000ff09107812 */ /* 0x000fe400078ec0ff */
[----:B------:R-:W-:Y:S02]  /*3eb0*/  LOP3.LUT R12, R8, 0xff, RZ, 0xc0, !PT ;  /* 0x000000ff080c7812 */ /* 0x000fe400078ec0ff */
[----:B------:R-:W-:Y:S02]  /*3ec0*/  IADD3 R11, R16, -0x1, RZ ;  /* 0xffffffff100b7810 */ /* 0x000fe40007ffe0ff */
[----:B------:R-:W-:-:S02]  /*3ed0*/  IADD3 R10, R12, -0x1, RZ ;  /* 0xffffffff0c0a7810 */ /* 0x000fc40007ffe0ff */
[----:B------:R-:W-:Y:S02]  /*3ee0*/  ISETP.GT.U32.AND P0, PT, R11, 0xfd, PT ;  /* 0x000000fd0b00780c */ /* 0x000fe40003f04070 */
[----:B------:R-:W-:Y:S02]  /*3ef0*/  MOV R9, R0 ;  /* 0x0000000000097202 */ /* 0x000fe40000000f00 */
[----:B------:R-:W-:-:S13]  /*3f00*/  ISETP.GT.U32.OR P0, PT, R10, 0xfd, P0 ;  /* 0x000000fd0a00780c */ /* 0x000fda0000704470 */
[----:B------:R-:W-:Y:S01]  /*3f10*/  @!P0 MOV R8, RZ ;  /* 0x000000ff00088202 */ /* 0x000fe20000000f00 */
[----:B------:R-:W-:Y:S05]  /*3f20*/  @!P0 BRA `(.L_x_25) ;  /* 0x0000017000008947 */ /* 0x000fea0003800000 */
[----:B------:R-:W-:Y:S02]  /*3f30*/  FSETP.GTU.FTZ.AND P0, PT, |R2|, +INF , PT ;  /* 0x7f8000000200780b */ /* 0x000fe40003f1c200 */
[----:B------:R-:W-:-:S04]  /*3f40*/  FSETP.GTU.FTZ.AND P1, PT, |R0|, +INF , PT ;  /* 0x7f8000000000780b */ /* 0x000fc80003f3c200 */
[----:B------:R-:W-:-:S13]  /*3f50*/  PLOP3.LUT P0, PT, P0, P1, PT, 0xa8, 0x0 ;  /* 0x000000000000781c */ /* 0x000fda0000703570 */
[----:B------:R-:W-:Y:S05]  /*3f60*/  @P0 BRA `(.L_x_26) ;  /* 0x0000053000000947 */ /* 0x000fea0003800000 */
[----:B------:R-:W-:-:S13]  /*3f70*/  LOP3.LUT P0, RZ, R9, 0x7fffffff, R2, 0xc8, !PT ;  /* 0x7fffffff09ff7812 */ /* 0x000fda000780c802 */
[----:B------:R-:W-:Y:S05]  /*3f80*/  @!P0 BRA `(.L_x_27) ;  /* 0x000004f000008947 */ /* 0x000fea0003800000 */
[----:B------:R-:W-:Y:S02]  /*3f90*/  FSETP.NEU.FTZ.AND P2, PT, |R2|, +INF , PT ;  /* 0x7f8000000200780b */ /* 0x000fe40003f5d200 */
[----:B------:R-:W-:Y:S02]  /*3fa0*/  FSETP.NEU.FTZ.AND P1, PT, |R0|, +INF , PT ;  /* 0x7f8000000000780b */ /* 0x000fe40003f3d200 */
[----:B------:R-:W-:-:S11]  /*3fb0*/  FSETP.NEU.FTZ.AND P0, PT, |R2|, +INF , PT ;  /* 0x7f8000000200780b */ /* 0x000fd60003f1d200 */
[----:B------:R-:W-:Y:S05]  /*3fc0*/  @!P1 BRA !P2, `(.L_x_27) ;  /* 0x000004b000009947 */ /* 0x000fea0005000000 */
[----:B------:R-:W-:-:S04]  /*3fd0*/  LOP3.LUT P2, RZ, R2, 0x7fffffff, RZ, 0xc0, !PT ;  /* 0x7fffffff02ff7812 */ /* 0x000fc8000784c0ff */
[----:B------:R-:W-:-:S13]  /*3fe0*/  PLOP3.LUT P1, PT, P1, P2, PT, 0x2a, 0x0 ;  /* 0x000000000000781c */ /* 0x000fda0000f24572 */
[----:B------:R-:W-:Y:S05]  /*3ff0*/  @P1 BRA `(.L_x_28) ;  /* 0x0000046000001947 */ /* 0x000fea0003800000 */
[----:B------:R-:W-:-:S04]  /*4000*/  LOP3.LUT P1, RZ, R9, 0x7fffffff, RZ, 0xc0, !PT ;  /* 0x7fffffff09ff7812 */ /* 0x000fc8000782c0ff */
[----:B------:R-:W-:-:S13]  /*4010*/  PLOP3.LUT P0, PT, P0, P1, PT, 0x2a, 0x0 ;  /* 0x000000000000781c */ /* 0x000fda0000702572 */
[----:B------:R-:W-:Y:S05]  /*4020*/  @P0 BRA `(.L_x_29) ;  /* 0x0000040000000947 */ /* 0x000fea0003800000 */
[----:B------:R-:W-:Y:S02]  /*4030*/  ISETP.GE.AND P0, PT, R10, RZ, PT ;  /* 0x000000ff0a00720c */ /* 0x000fe40003f06270 */
[----:B------:R-:W-:-:S11]  /*4040*/  ISETP.GE.AND P1, PT, R11, RZ, PT ;  /* 0x000000ff0b00720c */ /* 0x000fd60003f26270 */
[----:B------:R-:W-:Y:S01]  /*4050*/  @P0 MOV R8, RZ ;  /* 0x000000ff00080202 */ /* 0x000fe20000000f00 */
[----:B------:R-:W-:Y:S01]  /*4060*/  @!P0 FFMA R2, R2, 1.84467440737095516160e+19, RZ ;  /* 0x5f80000002028823 */ /* 0x000fe200000000ff */
[----:B------:R-:W-:Y:S01]  /*4070*/  @!P0 MOV R8, 0xffffffc0 ;  /* 0xffffffc000088802 */ /* 0x000fe20000000f00 */
[----:B------:R-:W-:-:S03]  /*4080*/  @!P1 FFMA R9, R0, 1.84467440737095516160e+19, RZ ;  /* 0x5f80000000099823 */ /* 0x000fc600000000ff */
[----:B------:R-:W-:Y:S02]  /*4090*/  @!P1 IADD3 R8, R8, 0x40, RZ ;  /* 0x0000004008089810 */ /* 0x000fe40007ffe0ff */
.L_x_25:
[----:B------:R-:W-:Y:S01]  /*40a0*/  LEA R10, R16, 0xc0800000, 0x17 ;  /* 0xc0800000100a7811 */ /* 0x000fe200078eb8ff */
[----:B------:R-:W-:Y:S03]  /*40b0*/  BSSY B2, `(.L_x_30) ;  /* 0x0000036000027945 */ /* 0x000fe60003800000 */
[----:B------:R-:W-:Y:S02]  /*40c0*/  IADD3 R10, -R10, R9, RZ ;  /* 0x000000090a0a7210 */ /* 0x000fe40007ffe1ff */
[----:B------:R-:W-:Y:S02]  /*40d0*/  IADD3 R9, R12, -0x7f, RZ ;  /* 0xffffff810c097810 */ /* 0x000fe40007ffe0ff */
[----:B------:R-:W0:Y:S01]  /*40e0*/  MUFU.RCP R11, R10 ;  /* 0x0000000a000b7308 */ /* 0x000e220000001000 */
[----:B------:R-:W-:Y:S02]  /*40f0*/  FADD.FTZ R13, -R10, -RZ ;  /* 0x800000ff0a0d7221 */ /* 0x000fe40000010100 */
[C---:B------:R-:W-:Y:S01]  /*4100*/  IMAD R2, R9.reuse, -0x800000, R2 ;  /* 0xff80000009027824 */ /* 0x040fe200078e0202 */
[----:B------:R-:W-:-:S04]  /*4110*/  IADD3 R9, R9, 0x7f, -R16 ;  /* 0x0000007f09097810 */ /* 0x000fc80007ffe810 */
[----:B------:R-:W-:Y:S01]  /*4120*/  IADD3 R9, R9, R8, RZ ;  /* 0x0000000809097210 */ /* 0x000fe20007ffe0ff */
[----:B0-----:R-:W-:-:S04]  /*4130*/  FFMA R12, R11, R13, 1 ;  /* 0x3f8000000b0c7423 */ /* 0x001fc8000000000d */
[----:B------:R-:W-:-:S04]  /*4140*/  FFMA R18, R11, R12, R11 ;  /* 0x0000000c0b127223 */ /* 0x000fc8000000000b */
[----:B------:R-:W-:-:S04]  /*4150*/  FFMA R11, R2, R18, RZ ;  /* 0x00000012020b7223 */ /* 0x000fc800000000ff */
[----:B------:R-:W-:-:S04]  /*4160*/  FFMA R12, R13, R11, R2 ;  /* 0x0000000b0d0c7223 */ /* 0x000fc80000000002 */
[----:B------:R-:W-:-:S04]  /*4170*/  FFMA R15, R18, R12, R11 ;  /* 0x0000000c120f7223 */ /* 0x000fc8000000000b */
[----:B------:R-:W-:-:S04]  /*4180*/  FFMA R12, R13, R15, R2 ;  /* 0x0000000f0d0c7223 */ /* 0x000fc80000000002 */
[----:B------:R-:W-:-:S05]  /*4190*/  FFMA R11, R18, R12, R15 ;  /* 0x0000000c120b7223 */ /* 0x000fca000000000f */
[----:B------:R-:W-:-:S04]  /*41a0*/  SHF.R.U32.HI R2, RZ, 0x17, R11 ;  /* 0x00000017ff027819 */ /* 0x000fc8000001160b */
[----:B------:R-:W-:-:S04]  /*41b0*/  LOP3.LUT R2, R2, 0xff, RZ, 0xc0, !PT ;  /* 0x000000ff02027812 */ /* 0x000fc800078ec0ff */
[----:B------:R-:W-:-:S04]  /*41c0*/  IADD3 R10, R2, R9, RZ ;  /* 0x00000009020a7210 */ /* 0x000fc80007ffe0ff */
[----:B------:R-:W-:-:S04]  /*41d0*/  IADD3 R2, R10, -0x1, RZ ;  /* 0xffffffff0a027810 */ /* 0x000fc80007ffe0ff */
[----:B------:R-:W-:-:S13]  /*41e0*/  ISETP.GE.U32.AND P0, PT, R2, 0xfe, PT ;  /* 0x000000fe0200780c */ /* 0x000fda0003f06070 */
[----:B------:R-:W-:Y:S05]  /*41f0*/  @!P0 BRA `(.L_x_31) ;  /* 0x0000020000008947 */ /* 0x000fea0003800000 */
[----:B------:R-:W-:-:S13]  /*4200*/  ISETP.GT.AND P0, PT, R10, 0xfe, PT ;  /* 0x000000fe0a00780c */ /* 0x000fda0003f04270 */
[----:B------:R-:W-:Y:S05]  /*4210*/  @P0 BRA `(.L_x_32) ;  /* 0x000001b000000947 */ /* 0x000fea0003800000 */
[----:B------:R-:W-:-:S13]  /*4220*/  ISETP.GE.AND P0, PT, R10, 0x1, PT ;  /* 0x000000010a00780c */ /* 0x000fda0003f06270 */
[----:B------:R-:W-:Y:S05]  /*4230*/  @P0 BRA `(.L_x_33) ;  /* 0x000001d000000947 */ /* 0x000fea0003800000 */
[----:B------:R-:W-:Y:S02]  /*4240*/  ISETP.GE.AND P0, PT, R10, -0x18, PT ;  /* 0xffffffe80a00780c */ /* 0x000fe40003f06270 */
[----:B------:R-:W-:-:S11]  /*4250*/  LOP3.LUT R11, R11, 0x80000000, RZ, 0xc0, !PT ;  /* 0x800000000b0b7812 */ /* 0x000fd600078ec0ff */
[----:B------:R-:W-:Y:S05]  /*4260*/  @!P0 BRA `(.L_x_33) ;  /* 0x000001a000008947 */ /* 0x000fea0003800000 */
[-CC-:B------:R-:W-:Y:S01]  /*4270*/  FFMA.RZ R2, R18, R12.reuse, R15.reuse ;  /* 0x0000000c12027223 */ /* 0x180fe2000000c00f */
[----:B------:R-:W-:Y:S01]  /*4280*/  IADD3 R13, R10, 0x20, RZ ;  /* 0x000000200a0d7810 */ /* 0x000fe20007ffe0ff */
[-CC-:B------:R-:W-:Y:S01]  /*4290*/  FFMA.RM R9, R18, R12.reuse, R15.reuse ;  /* 0x0000000c12097223 */ /* 0x180fe2000000400f */
[----:B------:R-:W-:Y:S02]  /*42a0*/  ISETP.NE.AND P2, PT, R10, RZ, PT ;  /* 0x000000ff0a00720c */ /* 0x000fe40003f45270 */
[----:B------:R-:W-:Y:S01]  /*42b0*/  LOP3.LUT R8, R2, 0x7fffff, RZ, 0xc0, !PT ;  /* 0x007fffff02087812 */ /* 0x000fe200078ec0ff */
[----:B------:R-:W-:Y:S01]  /*42c0*/  FFMA.RP R2, R18, R12, R15 ;  /* 0x0000000c12027223 */ /* 0x000fe2000000800f */
[----:B------:R-:W-:Y:S02]  /*42d0*/  ISETP.NE.AND P1, PT, R10, RZ, PT ;  /* 0x000000ff0a00720c */ /* 0x000fe40003f25270 */
[----:B------:R-:W-:Y:S02]  /*42e0*/  LOP3.LUT R8, R8, 0x800000, RZ, 0xfc, !PT ;  /* 0x0080000008087812 */ /* 0x000fe400078efcff */
[----:B------:R-:W-:-:S02]  /*42f0*/  IADD3 R10, -R10, RZ, RZ ;  /* 0x000000ff0a0a7210 */ /* 0x000fc40007ffe1ff */
[----:B------:R-:W-:Y:S02]  /*4300*/  SHF.L.U32 R13, R8, R13, RZ ;  /* 0x0000000d080d7219 */ /* 0x000fe400000006ff */
[----:B------:R-:W-:Y:S02]  /*4310*/  FSETP.NEU.FTZ.AND P0, PT, R2, R9, PT ;  /* 0x000000090200720b */ /* 0x000fe40003f1d000 */
[----:B------:R-:W-:Y:S02]  /*4320*/  SEL R9, R10, RZ, P2 ;  /* 0x000000ff0a097207 */ /* 0x000fe40001000000 */
[----:B------:R-:W-:Y:S02]  /*4330*/  ISETP.NE.AND P1, PT, R13, RZ, P1 ;  /* 0x000000ff0d00720c */ /* 0x000fe40000f25270 */
[----:B------:R-:W-:Y:S02]  /*4340*/  SHF.R.U32.HI R9, RZ, R9, R8 ;  /* 0x00000009ff097219 */ /* 0x000fe40000011608 */
[----:B------:R-:W-:-:S02]  /*4350*/  PLOP3.LUT P0, PT, P0, P1, PT, 0xa8, 0x0 ;  /* 0x000000000000781c */ /* 0x000fc40000703570 */
[----:B------:R-:W-:Y:S02]  /*4360*/  SHF.R.U32.HI R13, RZ, 0x1, R9 ;  /* 0x00000001ff0d7819 */ /* 0x000fe40000011609 */
[----:B------:R-:W-:-:S04]  /*4370*/  SEL R2, RZ, 0x1, !P0 ;  /* 0x00000001ff027807 */ /* 0x000fc80004000000 */
[----:B------:R-:W-:-:S04]  /*4380*/  LOP3.LUT R2, R2, 0x1, R13, 0xf8, !PT ;  /* 0x0000000102027812 */ /* 0x000fc800078ef80d */
[----:B------:R-:W-:-:S04]  /*4390*/  LOP3.LUT R2, R2, R9, RZ, 0xc0, !PT ;  /* 0x0000000902027212 */ /* 0x000fc800078ec0ff */
[----:B------:R-:W-:-:S04]  /*43a0*/  IADD3 R2, R13, R2, RZ ;  /* 0x000000020d027210 */ /* 0x000fc80007ffe0ff */
[----:B------:R-:W-:Y:S01]  /*43b0*/  LOP3.LUT R11, R2, R11, RZ, 0xfc, !PT ;  /* 0x0000000b020b7212 */ /* 0x000fe200078efcff */
[----:B------:R-:W-:Y:S05]  /*43c0*/  BRA `(.L_x_33) ;  /* 0x0000004000007947 */ /* 0x000fea0003800000 */
.L_x_32:
[----:B------:R-:W-:-:S04]  /*43d0*/  LOP3.LUT R11, R11, 0x80000000, RZ, 0xc0, !PT ;  /* 0x800000000b0b7812 */ /* 0x000fc800078ec0ff */
[----:B------:R-:W-:Y:S01]  /*43e0*/  LOP3.LUT R11, R11, 0x7f800000, RZ, 0xfc, !PT ;  /* 0x7f8000000b0b7812 */ /* 0x000fe200078efcff */
[----:B------:R-:W-:Y:S05]  /*43f0*/  BRA `(.L_x_33) ;  /* 0x0000001000007947 */ /* 0x000fea0003800000 */
.L_x_31:
[----:B------:R-:W-:Y:S02]  /*4400*/  LEA R11, R9, R11, 0x17 ;  /* 0x0000000b090b7211 */ /* 0x000fe400078eb8ff */
.L_x_33:
[----:B------:R-:W-:Y:S05]  /*4410*/  BSYNC B2 ;  /* 0x0000000000027941 */ /* 0x000fea0003800000 */
.L_x_30:
[----:B------:R-:W-:Y:S05]  /*4420*/  BRA `(.L_x_34) ;  /* 0x0000008000007947 */ /* 0x000fea0003800000 */
.L_x_29:
[----:B------:R-:W-:-:S04]  /*4430*/  LOP3.LUT R2, R9, 0x80000000, R2, 0x48, !PT ;  /* 0x8000000009027812 */ /* 0x000fc800078e4802 */
[----:B------:R-:W-:Y:S01]  /*4440*/  LOP3.LUT R11, R2, 0x7f800000, RZ, 0xfc, !PT ;  /* 0x7f800000020b7812 */ /* 0x000fe200078efcff */
[----:B------:R-:W-:Y:S05]  /*4450*/  BRA `(.L_x_34) ;  /* 0x0000005000007947 */ /* 0x000fea0003800000 */
.L_x_28:
[----:B------:R-:W-:Y:S01]  /*4460*/  LOP3.LUT R11, R9, 0x80000000, R2, 0x48, !PT ;  /* 0x80000000090b7812 */ /* 0x000fe200078e4802 */
[----:B------:R-:W-:Y:S05]  /*4470*/  BRA `(.L_x_34) ;  /* 0x0000003000007947 */ /* 0x000fea0003800000 */
.L_x_27:
[----:B------:R-:W0:Y:S01]  /*4480*/  MUFU.RSQ R11, -QNAN ;  /* 0xffc00000000b7908 */ /* 0x000e220000001400 */
[----:B------:R-:W-:Y:S05]  /*4490*/  BRA `(.L_x_34) ;  /* 0x0000001000007947 */ /* 0x000fea0003800000 */
.L_x_26:
[----:B------:R-:W-:Y:S02]  /*44a0*/  FADD.FTZ R11, R2, R0 ;  /* 0x00000000020b7221 */ /* 0x000fe40000010000 */
.L_x_34:
[----:B------:R-:W-:Y:S05]  /*44b0*/  BSYNC B1 ;  /* 0x0000000000017941 */ /* 0x000fea0003800000 */
.L_x_24:
[----:B------:R-:W-:Y:S02]  /*44c0*/  MOV R8, R14 ;  /* 0x0000000e00087202 */ /* 0x000fe40000000f00 */
[----:B------:R-:W-:Y:S02]  /*44d0*/  MOV R9, 0x0 ;  /* 0x0000000000097802 */ /* 0x000fe40000000f00 */
[----:B0-----:R-:W-:Y:S02]  /*44e0*/  MOV R2, R11 ;  /* 0x0000000b00027202 */ /* 0x001fe40000000f00 */
[----:B------:R-:W-:Y:S05]  /*44f0*/  RET.REL.NODEC R8 `(flash_attention_v2_kernel) ;  /* 0xffffbb0008007950 */ /* 0x000fea0003c3ffff */
.L_x_35:
[----:B------:R-:W-:-:S00]  /*4500*/  BRA `(.L_x_35) ;  /* 0xfffffff000007947 */ /* 0x000fc0000383ffff */
[----:B------:R-:W-:-:S00]  /*4510*/  NOP ;  /* 0x0000000000007918 */ /* 0x000fc00000000000 */
        /* <DEDUP_REMOVED lines=14> */
.L_x_36:


//--------------------- .nv.shared.flash_attention_v2_kernel --------------------------
	.section	.nv.shared.flash_attention_v2_kernel,"aw",@nobits
	.sectionflags	@""
	.align	16
